//
// Generated by NVIDIA NVVM Compiler
//
// Compiler Build ID: CL-36424714
// Cuda compilation tools, release 13.0, V13.0.88
// Based on NVVM 20.0.0
//

.version 9.0
.target sm_100
.address_size 64

	// .globl	_Z16likelihoodKernelPPfS0_S0_S_jjjS_
// _ZZ16likelihoodKernelPPfS0_S0_S_jjjS_E6sarray has been demoted

.visible .entry _Z16likelihoodKernelPPfS0_S0_S_jjjS_(
	.param .u64 .ptr .align 1 _Z16likelihoodKernelPPfS0_S0_S_jjjS__param_0,
	.param .u64 .ptr .align 1 _Z16likelihoodKernelPPfS0_S0_S_jjjS__param_1,
	.param .u64 .ptr .align 1 _Z16likelihoodKernelPPfS0_S0_S_jjjS__param_2,
	.param .u64 .ptr .align 1 _Z16likelihoodKernelPPfS0_S0_S_jjjS__param_3,
	.param .u32 _Z16likelihoodKernelPPfS0_S0_S_jjjS__param_4,
	.param .u32 _Z16likelihoodKernelPPfS0_S0_S_jjjS__param_5,
	.param .u32 _Z16likelihoodKernelPPfS0_S0_S_jjjS__param_6,
	.param .u64 .ptr .align 1 _Z16likelihoodKernelPPfS0_S0_S_jjjS__param_7
)
{
	.reg .pred 	%p<31>;
	.reg .b32 	%r<78>;
	.reg .b32 	%f<337>;
	.reg .b64 	%rd<61>;
	// demoted variable
	.shared .align 4 .b8 _ZZ16likelihoodKernelPPfS0_S0_S_jjjS_E6sarray[2048];
	ld.param.u64 	%rd19, [_Z16likelihoodKernelPPfS0_S0_S_jjjS__param_0];
	ld.param.u64 	%rd20, [_Z16likelihoodKernelPPfS0_S0_S_jjjS__param_1];
	ld.param.u64 	%rd21, [_Z16likelihoodKernelPPfS0_S0_S_jjjS__param_2];
	ld.param.u64 	%rd23, [_Z16likelihoodKernelPPfS0_S0_S_jjjS__param_3];
	ld.param.u32 	%r33, [_Z16likelihoodKernelPPfS0_S0_S_jjjS__param_4];
	ld.param.u32 	%r35, [_Z16likelihoodKernelPPfS0_S0_S_jjjS__param_5];
	ld.param.u32 	%r34, [_Z16likelihoodKernelPPfS0_S0_S_jjjS__param_6];
	cvta.to.global.u64 	%rd1, %rd23;
	mov.u32 	%r1, %ctaid.x;
	mov.u32 	%r77, %ntid.x;
	mov.u32 	%r3, %tid.x;
	mad.lo.s32 	%r4, %r1, %r77, %r3;
	shl.b32 	%r36, %r4, 2;
	mov.u32 	%r37, _ZZ16likelihoodKernelPPfS0_S0_S_jjjS_E6sarray;
	add.s32 	%r38, %r37, %r36;
	mov.b32 	%r39, 0;
	st.shared.u32 	[%r38], %r39;
	bar.sync 	0;
	setp.le.u32 	%p1, %r35, %r3;
	shl.b32 	%r40, %r3, 2;
	add.s32 	%r5, %r37, %r40;
	@%p1 bra 	$L__BB0_28;
	setp.eq.s32 	%p2, %r34, 0;
	mov.f32 	%f336, 0f00000000;
	@%p2 bra 	$L__BB0_27;
	cvta.to.global.u64 	%rd24, %rd19;
	mul.wide.s32 	%rd25, %r4, 8;
	add.s64 	%rd26, %rd24, %rd25;
	ld.global.u64 	%rd27, [%rd26];
	cvta.to.global.u64 	%rd2, %rd27;
	setp.ne.s32 	%p3, %r33, 0;
	@%p3 bra 	$L__BB0_14;
	and.b32  	%r6, %r34, 7;
	setp.lt.u32 	%p16, %r34, 8;
	mov.f32 	%f336, 0f00000000;
	mov.b32 	%r70, 0;
	@%p16 bra 	$L__BB0_6;
	and.b32  	%r70, %r34, -8;
	mov.f32 	%f208, 0f3F000000;
	cvt.sat.f32.f32 	%f209, %f208;
	mov.f32 	%f210, 0f4B400001;
	mov.f32 	%f211, 0f437C0000;
	fma.rm.f32 	%f212, %f209, %f211, %f210;
	add.f32 	%f213, %f212, 0fCB40007F;
	neg.f32 	%f214, %f213;
	mov.b32 	%r53, %f212;
	shl.b32 	%r54, %r53, 23;
	mov.b32 	%f215, %r54;
	ex2.approx.ftz.f32 	%f216, %f214;
	mul.f32 	%f217, %f216, %f215;
	mov.f32 	%f218, 0f3F800000;
	rsqrt.approx.f32 	%f219, %f218;
	mul.f32 	%f1, %f217, %f219;
	neg.s32 	%r68, %r70;
	add.s64 	%rd57, %rd1, 16;
	mov.f32 	%f336, 0f00000000;
$L__BB0_5:
	.pragma "nounroll";
	ld.global.f32 	%f220, [%rd57+-16];
	fma.rn.f32 	%f221, %f220, %f1, %f336;
	ld.global.f32 	%f222, [%rd57+-12];
	fma.rn.f32 	%f223, %f222, %f1, %f221;
	ld.global.f32 	%f224, [%rd57+-8];
	fma.rn.f32 	%f225, %f224, %f1, %f223;
	ld.global.f32 	%f226, [%rd57+-4];
	fma.rn.f32 	%f227, %f226, %f1, %f225;
	ld.global.f32 	%f228, [%rd57];
	fma.rn.f32 	%f229, %f228, %f1, %f227;
	ld.global.f32 	%f230, [%rd57+4];
	fma.rn.f32 	%f231, %f230, %f1, %f229;
	ld.global.f32 	%f232, [%rd57+8];
	fma.rn.f32 	%f233, %f232, %f1, %f231;
	ld.global.f32 	%f234, [%rd57+12];
	fma.rn.f32 	%f336, %f234, %f1, %f233;
	add.s32 	%r68, %r68, 8;
	add.s64 	%rd57, %rd57, 32;
	setp.ne.s32 	%p17, %r68, 0;
	@%p17 bra 	$L__BB0_5;
$L__BB0_6:
	setp.eq.s32 	%p18, %r6, 0;
	@%p18 bra 	$L__BB0_27;
	and.b32  	%r12, %r34, 3;
	setp.lt.u32 	%p19, %r6, 4;
	@%p19 bra 	$L__BB0_9;
	mul.wide.u32 	%rd47, %r70, 4;
	add.s64 	%rd48, %rd1, %rd47;
	ld.global.f32 	%f236, [%rd48];
	mov.f32 	%f237, 0f3F000000;
	cvt.sat.f32.f32 	%f238, %f237;
	mov.f32 	%f239, 0f4B400001;
	mov.f32 	%f240, 0f437C0000;
	fma.rm.f32 	%f241, %f238, %f240, %f239;
	add.f32 	%f242, %f241, 0fCB40007F;
	neg.f32 	%f243, %f242;
	mov.b32 	%r55, %f241;
	shl.b32 	%r56, %r55, 23;
	mov.b32 	%f244, %r56;
	ex2.approx.ftz.f32 	%f245, %f243;
	mul.f32 	%f246, %f245, %f244;
	mov.f32 	%f247, 0f3F800000;
	rsqrt.approx.f32 	%f248, %f247;
	mul.f32 	%f249, %f246, %f248;
	fma.rn.f32 	%f250, %f236, %f249, %f336;
	ld.global.f32 	%f251, [%rd48+4];
	fma.rn.f32 	%f252, %f251, %f249, %f250;
	ld.global.f32 	%f253, [%rd48+8];
	fma.rn.f32 	%f254, %f253, %f249, %f252;
	ld.global.f32 	%f255, [%rd48+12];
	fma.rn.f32 	%f336, %f255, %f249, %f254;
	add.s32 	%r70, %r70, 4;
$L__BB0_9:
	setp.eq.s32 	%p20, %r12, 0;
	@%p20 bra 	$L__BB0_27;
	setp.eq.s32 	%p21, %r12, 1;
	@%p21 bra 	$L__BB0_12;
	mul.wide.u32 	%rd49, %r70, 4;
	add.s64 	%rd50, %rd1, %rd49;
	ld.global.f32 	%f257, [%rd50];
	mov.f32 	%f258, 0f3F000000;
	cvt.sat.f32.f32 	%f259, %f258;
	mov.f32 	%f260, 0f4B400001;
	mov.f32 	%f261, 0f437C0000;
	fma.rm.f32 	%f262, %f259, %f261, %f260;
	add.f32 	%f263, %f262, 0fCB40007F;
	neg.f32 	%f264, %f263;
	mov.b32 	%r57, %f262;
	shl.b32 	%r58, %r57, 23;
	mov.b32 	%f265, %r58;
	ex2.approx.ftz.f32 	%f266, %f264;
	mul.f32 	%f267, %f266, %f265;
	mov.f32 	%f268, 0f3F800000;
	rsqrt.approx.f32 	%f269, %f268;
	mul.f32 	%f270, %f267, %f269;
	fma.rn.f32 	%f271, %f257, %f270, %f336;
	ld.global.f32 	%f272, [%rd50+4];
	fma.rn.f32 	%f336, %f272, %f270, %f271;
	add.s32 	%r70, %r70, 2;
$L__BB0_12:
	and.b32  	%r59, %r34, 1;
	setp.eq.b32 	%p22, %r59, 1;
	not.pred 	%p23, %p22;
	@%p23 bra 	$L__BB0_27;
	mul.wide.u32 	%rd51, %r70, 4;
	add.s64 	%rd52, %rd1, %rd51;
	ld.global.f32 	%f273, [%rd52];
	mov.f32 	%f274, 0f3F000000;
	cvt.sat.f32.f32 	%f275, %f274;
	mov.f32 	%f276, 0f4B400001;
	mov.f32 	%f277, 0f437C0000;
	fma.rm.f32 	%f278, %f275, %f277, %f276;
	add.f32 	%f279, %f278, 0fCB40007F;
	neg.f32 	%f280, %f279;
	mov.b32 	%r60, %f278;
	shl.b32 	%r61, %r60, 23;
	mov.b32 	%f281, %r61;
	ex2.approx.ftz.f32 	%f282, %f280;
	mul.f32 	%f283, %f282, %f281;
	mov.f32 	%f284, 0f3F800000;
	rsqrt.approx.f32 	%f285, %f284;
	mul.f32 	%f286, %f283, %f285;
	fma.rn.f32 	%f336, %f273, %f286, %f336;
	bra.uni 	$L__BB0_27;
$L__BB0_14:
	cvt.rn.f32.u32 	%f44, %r33;
	mov.f32 	%f45, 0fB2BF6A9C;
	mov.f32 	%f46, 0f3F0F62A8;
	mul.rn.f32 	%f47, %f46, %f45;
	mov.f32 	%f48, 0f3D6CB5BF;
	mov.f32 	%f49, 0f3DF86069;
	mul.rn.f32 	%f50, %f49, %f48;
	mul.f32 	%f51, %f50, 0f40400000;
	fma.rn.f32 	%f52, %f47, 0f3FB8AA3B, 0fB2901EA7;
	fma.rn.f32 	%f53, 0fBE762A85, 0f32A55E34, %f52;
	fma.rn.f32 	%f54, %f51, %f47, %f53;
	fma.rn.f32 	%f55, %f50, 0fBE762A85, %f54;
	mov.f32 	%f56, 0f4029CDB8;
	add.rn.f32 	%f57, %f56, %f55;
	mul.rn.f32 	%f58, %f57, %f44;
	cvt.rni.f32.f32 	%f59, %f58;
	sub.f32 	%f60, %f58, %f59;
	neg.f32 	%f61, %f58;
	fma.rn.f32 	%f62, %f57, %f44, %f61;
	mov.f32 	%f63, 0fC029CDB8;
	add.rn.f32 	%f64, %f57, %f63;
	neg.f32 	%f65, %f64;
	add.rn.f32 	%f66, %f55, %f65;
	fma.rn.f32 	%f67, %f66, %f44, %f62;
	add.f32 	%f68, %f60, %f67;
	setp.gt.f32 	%p4, %f59, 0f00000000;
	selp.b32 	%r43, 0, -2097152000, %p4;
	mov.f32 	%f69, 0f40C90FDB;
	add.rn.f32 	%f70, %f69, %f44;
	abs.f32 	%f71, %f44;
	setp.nan.f32 	%p5, %f71, %f71;
	and.b32  	%r17, %r33, 7;
	and.b32  	%r18, %r33, 3;
	and.b32  	%r19, %r33, -8;
	and.b32  	%r20, %r33, 1;
	setp.lt.f32 	%p6, %f58, 0f00000000;
	selp.f32 	%f72, 0f00000000, 0f7F800000, %p6;
	abs.f32 	%f73, %f58;
	setp.gt.f32 	%p7, %f73, 0f43180000;
	cvt.rzi.s32.f32 	%r44, %f59;
	shl.b32 	%r45, %r44, 23;
	sub.s32 	%r46, %r45, %r43;
	mov.b32 	%f74, %r46;
	add.s32 	%r47, %r43, 2130706432;
	mov.b32 	%f75, %r47;
	fma.rn.f32 	%f76, %f68, 0f391FCB8E, 0f3AAF85ED;
	fma.rn.f32 	%f77, %f76, %f68, 0f3C1D9856;
	fma.rn.f32 	%f78, %f77, %f68, 0f3D6357BB;
	fma.rn.f32 	%f79, %f78, %f68, 0f3E75FDEC;
	fma.rn.f32 	%f80, %f79, %f68, 0f3F317218;
	fma.rn.f32 	%f81, %f80, %f68, 0f3F800000;
	mul.f32 	%f82, %f81, %f75;
	mul.f32 	%f83, %f82, %f74;
	selp.f32 	%f84, %f72, %f83, %p7;
	selp.f32 	%f13, %f70, %f84, %p5;
	neg.s32 	%r21, %r19;
	cvta.to.global.u64 	%rd6, %rd20;
	cvta.to.global.u64 	%rd7, %rd21;
	mov.f32 	%f336, 0f00000000;
	mov.b32 	%r72, 0;
$L__BB0_15:
	setp.lt.u32 	%p8, %r33, 8;
	mul.wide.u32 	%rd28, %r72, 4;
	add.s64 	%rd29, %rd1, %rd28;
	ld.global.f32 	%f15, [%rd29];
	mul.wide.u32 	%rd30, %r72, 8;
	add.s64 	%rd31, %rd6, %rd30;
	ld.global.u64 	%rd32, [%rd31];
	cvta.to.global.u64 	%rd8, %rd32;
	add.s64 	%rd33, %rd7, %rd30;
	ld.global.u64 	%rd34, [%rd33];
	cvta.to.global.u64 	%rd9, %rd34;
	mov.f32 	%f334, 0f00000000;
	mov.f32 	%f335, 0f3F800000;
	mov.b32 	%r75, 0;
	@%p8 bra 	$L__BB0_18;
	add.s64 	%rd60, %rd2, 16;
	add.s64 	%rd59, %rd8, 16;
	add.s64 	%rd58, %rd9, 16;
	mov.f32 	%f334, 0f00000000;
	mov.f32 	%f335, 0f3F800000;
	mov.u32 	%r73, %r21;
$L__BB0_17:
	.pragma "nounroll";
	ld.global.f32 	%f90, [%rd60+-16];
	ld.global.f32 	%f91, [%rd59+-16];
	sub.f32 	%f92, %f90, %f91;
	mul.f32 	%f93, %f92, %f92;
	ld.global.f32 	%f94, [%rd58+-16];
	fma.rn.f32 	%f95, %f94, %f93, %f334;
	mul.f32 	%f96, %f335, %f94;
	ld.global.f32 	%f97, [%rd60+-12];
	ld.global.f32 	%f98, [%rd59+-12];
	sub.f32 	%f99, %f97, %f98;
	mul.f32 	%f100, %f99, %f99;
	ld.global.f32 	%f101, [%rd58+-12];
	fma.rn.f32 	%f102, %f101, %f100, %f95;
	mul.f32 	%f103, %f96, %f101;
	ld.global.f32 	%f104, [%rd60+-8];
	ld.global.f32 	%f105, [%rd59+-8];
	sub.f32 	%f106, %f104, %f105;
	mul.f32 	%f107, %f106, %f106;
	ld.global.f32 	%f108, [%rd58+-8];
	fma.rn.f32 	%f109, %f108, %f107, %f102;
	mul.f32 	%f110, %f103, %f108;
	ld.global.f32 	%f111, [%rd60+-4];
	ld.global.f32 	%f112, [%rd59+-4];
	sub.f32 	%f113, %f111, %f112;
	mul.f32 	%f114, %f113, %f113;
	ld.global.f32 	%f115, [%rd58+-4];
	fma.rn.f32 	%f116, %f115, %f114, %f109;
	mul.f32 	%f117, %f110, %f115;
	ld.global.f32 	%f118, [%rd60];
	ld.global.f32 	%f119, [%rd59];
	sub.f32 	%f120, %f118, %f119;
	mul.f32 	%f121, %f120, %f120;
	ld.global.f32 	%f122, [%rd58];
	fma.rn.f32 	%f123, %f122, %f121, %f116;
	mul.f32 	%f124, %f117, %f122;
	ld.global.f32 	%f125, [%rd60+4];
	ld.global.f32 	%f126, [%rd59+4];
	sub.f32 	%f127, %f125, %f126;
	mul.f32 	%f128, %f127, %f127;
	ld.global.f32 	%f129, [%rd58+4];
	fma.rn.f32 	%f130, %f129, %f128, %f123;
	mul.f32 	%f131, %f124, %f129;
	ld.global.f32 	%f132, [%rd60+8];
	ld.global.f32 	%f133, [%rd59+8];
	sub.f32 	%f134, %f132, %f133;
	mul.f32 	%f135, %f134, %f134;
	ld.global.f32 	%f136, [%rd58+8];
	fma.rn.f32 	%f137, %f136, %f135, %f130;
	mul.f32 	%f138, %f131, %f136;
	ld.global.f32 	%f139, [%rd60+12];
	ld.global.f32 	%f140, [%rd59+12];
	sub.f32 	%f141, %f139, %f140;
	mul.f32 	%f142, %f141, %f141;
	ld.global.f32 	%f143, [%rd58+12];
	fma.rn.f32 	%f334, %f143, %f142, %f137;
	mul.f32 	%f335, %f138, %f143;
	add.s32 	%r73, %r73, 8;
	add.s64 	%rd60, %rd60, 32;
	add.s64 	%rd59, %rd59, 32;
	add.s64 	%rd58, %rd58, 32;
	setp.ne.s32 	%p9, %r73, 0;
	mov.u32 	%r75, %r19;
	@%p9 bra 	$L__BB0_17;
$L__BB0_18:
	setp.eq.s32 	%p10, %r17, 0;
	@%p10 bra 	$L__BB0_26;
	add.s32 	%r49, %r17, -1;
	setp.lt.u32 	%p11, %r49, 3;
	@%p11 bra 	$L__BB0_21;
	mul.wide.u32 	%rd35, %r75, 4;
	add.s64 	%rd36, %rd2, %rd35;
	ld.global.f32 	%f145, [%rd36];
	add.s64 	%rd37, %rd8, %rd35;
	ld.global.f32 	%f146, [%rd37];
	sub.f32 	%f147, %f145, %f146;
	mul.f32 	%f148, %f147, %f147;
	add.s64 	%rd38, %rd9, %rd35;
	ld.global.f32 	%f149, [%rd38];
	fma.rn.f32 	%f150, %f149, %f148, %f334;
	mul.f32 	%f151, %f335, %f149;
	ld.global.f32 	%f152, [%rd36+4];
	ld.global.f32 	%f153, [%rd37+4];
	sub.f32 	%f154, %f152, %f153;
	mul.f32 	%f155, %f154, %f154;
	ld.global.f32 	%f156, [%rd38+4];
	fma.rn.f32 	%f157, %f156, %f155, %f150;
	mul.f32 	%f158, %f151, %f156;
	ld.global.f32 	%f159, [%rd36+8];
	ld.global.f32 	%f160, [%rd37+8];
	sub.f32 	%f161, %f159, %f160;
	mul.f32 	%f162, %f161, %f161;
	ld.global.f32 	%f163, [%rd38+8];
	fma.rn.f32 	%f164, %f163, %f162, %f157;
	mul.f32 	%f165, %f158, %f163;
	ld.global.f32 	%f166, [%rd36+12];
	ld.global.f32 	%f167, [%rd37+12];
	sub.f32 	%f168, %f166, %f167;
	mul.f32 	%f169, %f168, %f168;
	ld.global.f32 	%f170, [%rd38+12];
	fma.rn.f32 	%f334, %f170, %f169, %f164;
	mul.f32 	%f335, %f165, %f170;
	add.s32 	%r75, %r75, 4;
$L__BB0_21:
	setp.eq.s32 	%p12, %r18, 0;
	@%p12 bra 	$L__BB0_26;
	setp.eq.s32 	%p13, %r18, 1;
	@%p13 bra 	$L__BB0_24;
	mul.wide.u32 	%rd39, %r75, 4;
	add.s64 	%rd40, %rd2, %rd39;
	ld.global.f32 	%f172, [%rd40];
	add.s64 	%rd41, %rd8, %rd39;
	ld.global.f32 	%f173, [%rd41];
	sub.f32 	%f174, %f172, %f173;
	mul.f32 	%f175, %f174, %f174;
	add.s64 	%rd42, %rd9, %rd39;
	ld.global.f32 	%f176, [%rd42];
	fma.rn.f32 	%f177, %f176, %f175, %f334;
	mul.f32 	%f178, %f335, %f176;
	ld.global.f32 	%f179, [%rd40+4];
	ld.global.f32 	%f180, [%rd41+4];
	sub.f32 	%f181, %f179, %f180;
	mul.f32 	%f182, %f181, %f181;
	ld.global.f32 	%f183, [%rd42+4];
	fma.rn.f32 	%f334, %f183, %f182, %f177;
	mul.f32 	%f335, %f178, %f183;
	add.s32 	%r75, %r75, 2;
$L__BB0_24:
	setp.eq.s32 	%p14, %r20, 0;
	@%p14 bra 	$L__BB0_26;
	mul.wide.u32 	%rd43, %r75, 4;
	add.s64 	%rd44, %rd2, %rd43;
	ld.global.f32 	%f184, [%rd44];
	add.s64 	%rd45, %rd8, %rd43;
	ld.global.f32 	%f185, [%rd45];
	sub.f32 	%f186, %f184, %f185;
	mul.f32 	%f187, %f186, %f186;
	add.s64 	%rd46, %rd9, %rd43;
	ld.global.f32 	%f188, [%rd46];
	fma.rn.f32 	%f334, %f188, %f187, %f334;
	mul.f32 	%f335, %f335, %f188;
$L__BB0_26:
	mul.f32 	%f189, %f334, 0fBF000000;
	fma.rn.f32 	%f190, %f189, 0f3BBB989D, 0f3F000000;
	cvt.sat.f32.f32 	%f191, %f190;
	mov.f32 	%f192, 0f4B400001;
	mov.f32 	%f193, 0f437C0000;
	fma.rm.f32 	%f194, %f191, %f193, %f192;
	add.f32 	%f195, %f194, 0fCB40007F;
	neg.f32 	%f196, %f195;
	fma.rn.f32 	%f197, %f189, 0f3FB8AA3B, %f196;
	fma.rn.f32 	%f198, %f189, 0f32A57060, %f197;
	mov.b32 	%r50, %f194;
	shl.b32 	%r51, %r50, 23;
	mov.b32 	%f199, %r51;
	ex2.approx.ftz.f32 	%f200, %f198;
	mul.f32 	%f201, %f200, %f199;
	mul.f32 	%f202, %f335, %f13;
	rsqrt.approx.f32 	%f203, %f202;
	mul.f32 	%f204, %f201, %f203;
	fma.rn.f32 	%f336, %f15, %f204, %f336;
	add.s32 	%r72, %r72, 1;
	setp.ne.s32 	%p15, %r72, %r34;
	@%p15 bra 	$L__BB0_15;
$L__BB0_27:
	setp.lt.f32 	%p24, %f336, 0f00800000;
	mul.f32 	%f287, %f336, 0f4B000000;
	selp.f32 	%f288, %f287, %f336, %p24;
	selp.f32 	%f289, 0fC1B80000, 0f00000000, %p24;
	mov.b32 	%r62, %f288;
	add.s32 	%r63, %r62, -1059760811;
	and.b32  	%r64, %r63, -8388608;
	sub.s32 	%r65, %r62, %r64;
	mov.b32 	%f290, %r65;
	cvt.rn.f32.s32 	%f291, %r64;
	fma.rn.f32 	%f292, %f291, 0f34000000, %f289;
	add.f32 	%f293, %f290, 0fBF800000;
	fma.rn.f32 	%f294, %f293, 0fBE055027, 0f3E1039F6;
	fma.rn.f32 	%f295, %f294, %f293, 0fBDF8CDCC;
	fma.rn.f32 	%f296, %f295, %f293, 0f3E0F2955;
	fma.rn.f32 	%f297, %f296, %f293, 0fBE2AD8B9;
	fma.rn.f32 	%f298, %f297, %f293, 0f3E4CED0B;
	fma.rn.f32 	%f299, %f298, %f293, 0fBE7FFF22;
	fma.rn.f32 	%f300, %f299, %f293, 0f3EAAAA78;
	fma.rn.f32 	%f301, %f300, %f293, 0fBF000000;
	mul.f32 	%f302, %f293, %f301;
	fma.rn.f32 	%f303, %f302, %f293, %f293;
	fma.rn.f32 	%f304, %f292, 0f3F317218, %f303;
	setp.gt.u32 	%p25, %r62, 2139095039;
	fma.rn.f32 	%f305, %f288, 0f7F800000, 0f7F800000;
	selp.f32 	%f306, %f305, %f304, %p25;
	setp.eq.f32 	%p26, %f288, 0f00000000;
	selp.f32 	%f307, 0fFF800000, %f306, %p26;
	st.shared.f32 	[%r5], %f307;
	bra.uni 	$L__BB0_29;
$L__BB0_28:
	mov.b32 	%r41, 0;
	st.shared.u32 	[%r5], %r41;
$L__BB0_29:
	bar.sync 	0;
	setp.lt.u32 	%p27, %r77, 2;
	@%p27 bra 	$L__BB0_33;
$L__BB0_30:
	shr.u32 	%r32, %r77, 1;
	setp.ge.u32 	%p28, %r3, %r32;
	@%p28 bra 	$L__BB0_32;
	shl.b32 	%r66, %r32, 2;
	add.s32 	%r67, %r5, %r66;
	ld.shared.f32 	%f308, [%r67];
	ld.shared.f32 	%f309, [%r5];
	add.f32 	%f310, %f308, %f309;
	st.shared.f32 	[%r5], %f310;
$L__BB0_32:
	bar.sync 	0;
	setp.gt.u32 	%p29, %r77, 3;
	mov.u32 	%r77, %r32;
	@%p29 bra 	$L__BB0_30;
$L__BB0_33:
	setp.ne.s32 	%p30, %r3, 0;
	@%p30 bra 	$L__BB0_35;
	ld.param.u64 	%rd56, [_Z16likelihoodKernelPPfS0_S0_S_jjjS__param_7];
	ld.shared.f32 	%f311, [_ZZ16likelihoodKernelPPfS0_S0_S_jjjS_E6sarray];
	cvta.to.global.u64 	%rd53, %rd56;
	mul.wide.u32 	%rd54, %r1, 4;
	add.s64 	%rd55, %rd53, %rd54;
	st.global.f32 	[%rd55], %f311;
$L__BB0_35:
	ret;

}


// ===== COMPILED SASS (sm_100) =====

	.target	sm_100

	.elftype	@"ET_EXEC"


//--------------------- .note.nv.tkinfo           --------------------------
	.section	.note.nv.tkinfo,"",@"SHT_NOTE"
	.sectionflags	@"SHF_NOTE_NV_TKINFO"
	.tkinfo
        /*0018*/ 	.word	0x00000002
        /*0030*/ 	.string	""
        /*0030*/ 	.string	"ptxas"
        /*0030*/ 	.string	"Cuda compilation tools, release 13.0, V13.0.88"
        /*0030*/ 	.string	"Build cuda_13.0.r13.0/compiler.36424714_0"
        /*0030*/ 	.string	"-arch sm_100 -m 64 "



//--------------------- .note.nv.cuinfo           --------------------------
	.section	.note.nv.cuinfo,"",@"SHT_NOTE"
	.sectionflags	@"SHF_NOTE_NV_CUINFO"
        /*0018*/ 	.short	0x0002
        /*001a*/ 	.short	0x0064
        /*001c*/ 	.short	0x0082
	.zero		2


//--------------------- .nv.info                  --------------------------
	.section	.nv.info,"",@"SHT_CUDA_INFO"
	.align	4


	//----- nvinfo : EIATTR_REGCOUNT
	.align		4
        /*0000*/ 	.byte	0x04, 0x2f
        /*0002*/ 	.short	(.L_1 - .L_0)
	.align		4
.L_0:
        /*0004*/ 	.word	index@(_Z16likelihoodKernelPPfS0_S0_S_jjjS_)
        /*0008*/ 	.word	0x00000020


	//----- nvinfo : EIATTR_FRAME_SIZE
	.align		4
.L_1:
        /*000c*/ 	.byte	0x04, 0x11
        /*000e*/ 	.short	(.L_3 - .L_2)
	.align		4
.L_2:
        /*0010*/ 	.word	index@(_Z16likelihoodKernelPPfS0_S0_S_jjjS_)
        /*0014*/ 	.word	0x00000000


	//----- nvinfo : EIATTR_MIN_STACK_SIZE
	.align		4
.L_3:
        /*0018*/ 	.byte	0x04, 0x12
        /*001a*/ 	.short	(.L_5 - .L_4)
	.align		4
.L_4:
        /*001c*/ 	.word	index@(_Z16likelihoodKernelPPfS0_S0_S_jjjS_)
        /*0020*/ 	.word	0x00000000
.L_5:


//--------------------- .nv.compat                --------------------------
	.section	.nv.compat,"",@"SHT_CUDA_COMPAT_INFO"
	.align	4
        /*0000*/ 	.byte	0x02, 0x09, 0x00, 0x00, 0x02, 0x02, 0x01, 0x00, 0x02, 0x05, 0x05, 0x00, 0x03, 0x07, 0x01, 0x01
        /*0010*/ 	.byte	0x02, 0x03, 0x00, 0x00, 0x02, 0x06, 0x01, 0x00, 0x04, 0x0b, 0x08, 0x00, 0x01, 0x00, 0x00, 0x00
        /*0020*/ 	.byte	0x00, 0x00, 0x00, 0x00


//--------------------- .nv.info._Z16likelihoodKernelPPfS0_S0_S_jjjS_ --------------------------
	.section	.nv.info._Z16likelihoodKernelPPfS0_S0_S_jjjS_,"",@"SHT_CUDA_INFO"
	.sectionflags	@""
	.align	4


	//----- nvinfo : EIATTR_CUDA_API_VERSION
	.align		4
        /*0000*/ 	.byte	0x04, 0x37
        /*0002*/ 	.short	(.L_7 - .L_6)
.L_6:
        /*0004*/ 	.word	0x00000082


	//----- nvinfo : EIATTR_KPARAM_INFO
	.align		4
.L_7:
        /*0008*/ 	.byte	0x04, 0x17
        /*000a*/ 	.short	(.L_9 - .L_8)
.L_8:
        /*000c*/ 	.word	0x00000000
        /*0010*/ 	.short	0x0007
        /*0012*/ 	.short	0x0030
        /*0014*/ 	.byte	0x00, 0xf5, 0x21, 0x00


	//----- nvinfo : EIATTR_KPARAM_INFO
	.align		4
.L_9:
        /*0018*/ 	.byte	0x04, 0x17
        /*001a*/ 	.short	(.L_11 - .L_10)
.L_10:
        /*001c*/ 	.word	0x00000000
        /*0020*/ 	.short	0x0006
        /*0022*/ 	.short	0x0028
        /*0024*/ 	.byte	0x00, 0xf0, 0x11, 0x00


	//----- nvinfo : EIATTR_KPARAM_INFO
	.align		4
.L_11:
        /*0028*/ 	.byte	0x04, 0x17
        /*002a*/ 	.short	(.L_13 - .L_12)
.L_12:
        /*002c*/ 	.word	0x00000000
        /*0030*/ 	.short	0x0005
        /*0032*/ 	.short	0x0024
        /*0034*/ 	.byte	0x00, 0xf0, 0x11, 0x00


	//----- nvinfo : EIATTR_KPARAM_INFO
	.align		4
.L_13:
        /*0038*/ 	.byte	0x04, 0x17
        /*003a*/ 	.short	(.L_15 - .L_14)
.L_14:
        /*003c*/ 	.word	0x00000000
        /*0040*/ 	.short	0x0004
        /*0042*/ 	.short	0x0020
        /*0044*/ 	.byte	0x00, 0xf0, 0x11, 0x00


	//----- nvinfo : EIATTR_KPARAM_INFO
	.align		4
.L_15:
        /*0048*/ 	.byte	0x04, 0x17
        /*004a*/ 	.short	(.L_17 - .L_16)
.L_16:
        /*004c*/ 	.word	0x00000000
        /*0050*/ 	.short	0x0003
        /*0052*/ 	.short	0x0018
        /*0054*/ 	.byte	0x00, 0xf5, 0x21, 0x00


	//----- nvinfo : EIATTR_KPARAM_INFO
	.align		4
.L_17:
        /*0058*/ 	.byte	0x04, 0x17
        /*005a*/ 	.short	(.L_19 - .L_18)
.L_18:
        /*005c*/ 	.word	0x00000000
        /*0060*/ 	.short	0x0002
        /*0062*/ 	.short	0x0010
        /*0064*/ 	.byte	0x00, 0xf5, 0x21, 0x00


	//----- nvinfo : EIATTR_KPARAM_INFO
	.align		4
.L_19:
        /*0068*/ 	.byte	0x04, 0x17
        /*006a*/ 	.short	(.L_21 - .L_20)
.L_20:
        /*006c*/ 	.word	0x00000000
        /*0070*/ 	.short	0x0001
        /*0072*/ 	.short	0x0008
        /*0074*/ 	.byte	0x00, 0xf5, 0x21, 0x00


	//----- nvinfo : EIATTR_KPARAM_INFO
	.align		4
.L_21:
        /*0078*/ 	.byte	0x04, 0x17
        /*007a*/ 	.short	(.L_23 - .L_22)
.L_22:
        /*007c*/ 	.word	0x00000000
        /*0080*/ 	.short	0x0000
        /*0082*/ 	.short	0x0000
        /*0084*/ 	.byte	0x00, 0xf5, 0x21, 0x00


	//----- nvinfo : EIATTR_SPARSE_MMA_MASK
	.align		4
.L_23:
        /*0088*/ 	.byte	0x03, 0x50
        /*008a*/ 	.short	0x0000


	//----- nvinfo : EIATTR_MAXREG_COUNT
	.align		4
        /*008c*/ 	.byte	0x03, 0x1b
        /*008e*/ 	.short	0x00ff


	//----- nvinfo : EIATTR_NUM_BARRIERS
	.align		4
        /*0090*/ 	.byte	0x02, 0x4c
        /*0092*/ 	.byte	0x01
	.zero		1


	//----- nvinfo : EIATTR_MERCURY_ISA_VERSION
	.align		4
        /*0094*/ 	.byte	0x03, 0x5f
        /*0096*/ 	.short	0x0101


	//----- nvinfo : EIATTR_VRC_CTA_INIT_COUNT
	.align		4
        /*0098*/ 	.byte	0x02, 0x4a
	.zero		1
	.zero		1


	//----- nvinfo : EIATTR_EXIT_INSTR_OFFSETS
	.align		4
        /*009c*/ 	.byte	0x04, 0x1c
        /*009e*/ 	.short	(.L_25 - .L_24)


	//   ....[0]....
.L_24:
        /*00a0*/ 	.word	0x00001910


	//   ....[1]....
        /*00a4*/ 	.word	0x00001990


	//----- nvinfo : EIATTR_CRS_STACK_SIZE
	.align		4
.L_25:
        /*00a8*/ 	.byte	0x04, 0x1e
        /*00aa*/ 	.short	(.L_27 - .L_26)
.L_26:
        /*00ac*/ 	.word	0x00000000


	//----- nvinfo : EIATTR_CBANK_PARAM_SIZE
	.align		4
.L_27:
        /*00b0*/ 	.byte	0x03, 0x19
        /*00b2*/ 	.short	0x0038


	//----- nvinfo : EIATTR_PARAM_CBANK
	.align		4
        /*00b4*/ 	.byte	0x04, 0x0a
        /*00b6*/ 	.short	(.L_29 - .L_28)
	.align		4
.L_28:
        /*00b8*/ 	.word	index@(.nv.constant0._Z16likelihoodKernelPPfS0_S0_S_jjjS_)
        /*00bc*/ 	.short	0x0380
        /*00be*/ 	.short	0x0038


	//----- nvinfo : EIATTR_SW_WAR
	.align		4
.L_29:
        /*00c0*/ 	.byte	0x04, 0x36
        /*00c2*/ 	.short	(.L_31 - .L_30)
.L_30:
        /*00c4*/ 	.word	0x00000008
.L_31:


//--------------------- .nv.callgraph             --------------------------
	.section	.nv.callgraph,"",@"SHT_CUDA_CALLGRAPH"
	.align	4
	.sectionentsize	8
	.align		4
        /*0000*/ 	.word	0x00000000
	.align		4
        /*0004*/ 	.word	0xffffffff
	.align		4
        /*0008*/ 	.word	0x00000000
	.align		4
        /*000c*/ 	.word	0xfffffffe
	.align		4
        /*0010*/ 	.word	0x00000000
	.align		4
        /*0014*/ 	.word	0xfffffffd
	.align		4
        /*0018*/ 	.word	0x00000000
	.align		4
        /*001c*/ 	.word	0xfffffffc


//--------------------- .text._Z16likelihoodKernelPPfS0_S0_S_jjjS_ --------------------------
	.section	.text._Z16likelihoodKernelPPfS0_S0_S_jjjS_,"ax",@progbits
	.align	128
        .global         _Z16likelihoodKernelPPfS0_S0_S_jjjS_
        .type           _Z16likelihoodKernelPPfS0_S0_S_jjjS_,@function
        .size           _Z16likelihoodKernelPPfS0_S0_S_jjjS_,(.L_x_17 - _Z16likelihoodKernelPPfS0_S0_S_jjjS_)
        .other          _Z16likelihoodKernelPPfS0_S0_S_jjjS_,@"STO_CUDA_ENTRY STV_DEFAULT"
_Z16likelihoodKernelPPfS0_S0_S_jjjS_:
.text._Z16likelihoodKernelPPfS0_S0_S_jjjS_:
[----:B------:R-:W-:Y:S08]  /*0000*/  LDC R1, c[0x0][0x37c] ;  /* 0x0000df00ff017b82 */ /* 0x000ff00000000800 */
[----:B------:R-:W0:Y:S01]  /*0010*/  S2UR UR6, SR_CgaCtaId ;  /* 0x00000000000679c3 */ /* 0x000e220000008800 */
[----:B------:R-:W1:Y:S01]  /*0020*/  S2R R0, SR_TID.X ;  /* 0x0000000000007919 */ /* 0x000e620000002100 */
[----:B------:R-:W-:Y:S01]  /*0030*/  UMOV UR4, 0x400 ;  /* 0x0000040000047882 */ /* 0x000fe20000000000 */
[----:B------:R-:W2:Y:S01]  /*0040*/  LDCU UR5, c[0x0][0x360] ;  /* 0x00006c00ff0577ac */ /* 0x000ea20008000800 */
[----:B------:R-:W-:Y:S01]  /*0050*/  BSSY.RECONVERGENT B0, `(.L_x_0) ;  /* 0x000017b000007945 */ /* 0x000fe20003800200 */
[----:B------:R-:W2:Y:S01]  /*0060*/  S2R R15, SR_CTAID.X ;  /* 0x00000000000f7919 */ /* 0x000ea20000002500 */
[----:B------:R-:W3:Y:S01]  /*0070*/  LDCU.64 UR20, c[0x0][0x358] ;  /* 0x00006b00ff1477ac */ /* 0x000ee20008000a00 */
[----:B0-----:R-:W-:Y:S01]  /*0080*/  ULEA UR4, UR6, UR4, 0x18 ;  /* 0x0000000406047291 */ /* 0x001fe2000f8ec0ff */
[----:B------:R-:W0:Y:S05]  /*0090*/  LDCU UR6, c[0x0][0x3a4] ;  /* 0x00007480ff0677ac */ /* 0x000e2a0008000800 */
[----:B-1----:R-:W-:Y:S01]  /*00a0*/  LEA R14, R0, UR4, 0x2 ;  /* 0x00000004000e7c11 */ /* 0x002fe2000f8e10ff */
[----:B--2---:R-:W-:-:S05]  /*00b0*/  IMAD R5, R15, UR5, R0 ;  /* 0x000000050f057c24 */ /* 0x004fca000f8e0200 */
[----:B------:R-:W-:Y:S02]  /*00c0*/  LEA R2, R5, UR4, 0x2 ;  /* 0x0000000405027c11 */ /* 0x000fe4000f8e10ff */
[----:B0-----:R-:W-:-:S03]  /*00d0*/  ISETP.GE.U32.AND P0, PT, R0, UR6, PT ;  /* 0x0000000600007c0c */ /* 0x001fc6000bf06070 */
[----:B------:R0:W-:Y:S01]  /*00e0*/  STS [R2], RZ ;  /* 0x000000ff02007388 */ /* 0x0001e20000000800 */
[----:B------:R-:W-:Y:S09]  /*00f0*/  BAR.SYNC.DEFER_BLOCKING 0x0 ;  /* 0x0000000000007b1d */ /* 0x000ff20000010000 */
[----:B0--3--:R-:W-:Y:S05]  /*0100*/  @P0 BRA `(.L_x_1) ;  /* 0x0000001400b80947 */ /* 0x009fea0003800000 */
[----:B------:R-:W0:Y:S01]  /*0110*/  LDCU UR7, c[0x0][0x3a8] ;  /* 0x00007500ff0777ac */ /* 0x000e220008000800 */
[----:B------:R-:W-:Y:S01]  /*0120*/  HFMA2 R16, -RZ, RZ, 0, 0 ;  /* 0x00000000ff107431 */ /* 0x000fe200000001ff */
[----:B0-----:R-:W-:-:S09]  /*0130*/  UISETP.NE.AND UP0, UPT, UR7, URZ, UPT ;  /* 0x000000ff0700728c */ /* 0x001fd2000bf05270 */
[----:B------:R-:W-:Y:S05]  /*0140*/  BRA.U !UP0, `(.L_x_2) ;  /* 0x0000001508387547 */ /* 0x000fea000b800000 */
[----:B------:R-:W0:Y:S01]  /*0150*/  LDC.64 R2, c[0x0][0x380] ;  /* 0x0000e000ff027b82 */ /* 0x000e220000000a00 */
[----:B------:R-:W1:Y:S01]  /*0160*/  LDCU UR16, c[0x0][0x3a0] ;  /* 0x00007400ff1077ac */ /* 0x000e620008000800 */
[----:B0-----:R-:W-:-:S06]  /*0170*/  IMAD.WIDE R2, R5, 0x8, R2 ;  /* 0x0000000805027825 */ /* 0x001fcc00078e0202 */
[----:B------:R-:W5:Y:S01]  /*0180*/  LDG.E.64 R2, desc[UR20][R2.64] ;  /* 0x0000001402027981 */ /* 0x000f62000c1e1b00 */
[----:B-1----:R-:W-:-:S09]  /*0190*/  UISETP.NE.AND UP0, UPT, UR16, URZ, UPT ;  /* 0x000000ff1000728c */ /* 0x002fd2000bf05270 */
[----:B------:R-:W-:Y:S05]  /*01a0*/  BRA.U UP0, `(.L_x_3) ;  /* 0x0000000500907547 */ /* 0x000fea000b800000 */
[----:B------:R-:W-:Y:S01]  /*01b0*/  UISETP.GE.U32.AND UP1, UPT, UR7, 0x8, UPT ;  /* 0x000000080700788c */ /* 0x000fe2000bf26070 */
[----:B------:R-:W-:Y:S01]  /*01c0*/  HFMA2 R4, -RZ, RZ, 0, 0 ;  /* 0x00000000ff047431 */ /* 0x000fe200000001ff */
[----:B------:R-:W-:Y:S01]  /*01d0*/  ULOP3.LUT UR10, UR7, 0x7, URZ, 0xc0, !UPT ;  /* 0x00000007070a7892 */ /* 0x000fe2000f8ec0ff */
[----:B------:R-:W-:-:S03]  /*01e0*/  MOV R16, RZ ;  /* 0x000000ff00107202 */ /* 0x000fc60000000f00 */
[----:B------:R-:W-:-:S03]  /*01f0*/  UISETP.NE.AND UP0, UPT, UR10, URZ, UPT ;  /* 0x000000ff0a00728c */ /* 0x000fc6000bf05270 */
[----:B------:R-:W-:Y:S08]  /*0200*/  BRA.U !UP1, `(.L_x_4) ;  /* 0x00000001099c7547 */ /* 0x000ff0000b800000 */
[----:B-----5:R-:W-:Y:S01]  /*0210*/  MOV R2, 0x3f000000 ;  /* 0x3f00000000027802 */ /* 0x020fe20000000f00 */
[----:B------:R-:W0:Y:S01]  /*0220*/  LDCU.64 UR8, c[0x0][0x398] ;  /* 0x00007300ff0877ac */ /* 0x000e220008000a00 */
[----:B------:R-:W-:Y:S02]  /*0230*/  MOV R3, 0x437c0000 ;  /* 0x437c000000037802 */ /* 0x000fe40000000f00 */
[----:B------:R-:W-:Y:S01]  /*0240*/  MOV R16, RZ ;  /* 0x000000ff00107202 */ /* 0x000fe20000000f00 */
[----:B------:R-:W-:Y:S02]  /*0250*/  ULOP3.LUT UR11, UR7, 0xfffffff8, URZ, 0xc0, !UPT ;  /* 0xfffffff8070b7892 */ /* 0x000fe4000f8ec0ff */
[----:B------:R-:W-:-:S04]  /*0260*/  FFMA.RM R2, R2, R3, 12582913 ;  /* 0x4b40000102027423 */ /* 0x000fc80000004003 */
[C---:B------:R-:W-:Y:S01]  /*0270*/  FADD R3, R2.reuse, -12583039 ;  /* 0xcb40007f02037421 */ /* 0x040fe20000000000 */
[----:B------:R-:W-:Y:S02]  /*0280*/  SHF.L.U32 R2, R2, 0x17, RZ ;  /* 0x0000001702027819 */ /* 0x000fe400000006ff */
[----:B------:R-:W-:-:S03]  /*0290*/  MOV R4, UR11 ;  /* 0x0000000b00047c02 */ /* 0x000fc60008000f00 */
[----:B------:R-:W1:Y:S01]  /*02a0*/  MUFU.EX2 R3, -R3 ;  /* 0x8000000300037308 */ /* 0x000e620000000800 */
[----:B0-----:R-:W-:Y:S02]  /*02b0*/  UIADD3 UR4, UP1, UPT, UR8, 0x10, URZ ;  /* 0x0000001008047890 */ /* 0x001fe4000ff3e0ff */
[----:B------:R-:W-:Y:S02]  /*02c0*/  UIADD3 UR8, UPT, UPT, -UR11, URZ, URZ ;  /* 0x000000ff0b087290 */ /* 0x000fe4000fffe1ff */
[----:B------:R-:W-:Y:S02]  /*02d0*/  UIADD3.X UR6, UPT, UPT, URZ, UR9, URZ, UP1, !UPT ;  /* 0x00000009ff067290 */ /* 0x000fe40008ffe4ff */
[----:B------:R-:W-:-:S04]  /*02e0*/  MOV R7, UR4 ;  /* 0x0000000400077c02 */ /* 0x000fc80008000f00 */
[----:B------:R-:W-:Y:S01]  /*02f0*/  MOV R8, UR6 ;  /* 0x0000000600087c02 */ /* 0x000fe20008000f00 */
[----:B-1----:R-:W-:-:S07]  /*0300*/  FMUL R5, R2, R3 ;  /* 0x0000000302057220 */ /* 0x002fce0000400000 */
.L_x_5:
[----:B------:R-:W-:Y:S02]  /*0310*/  MOV R2, R7 ;  /* 0x0000000700027202 */ /* 0x000fe40000000f00 */
[----:B------:R-:W-:-:S05]  /*0320*/  MOV R3, R8 ;  /* 0x0000000800037202 */ /* 0x000fca0000000f00 */
[----:B------:R-:W2:Y:S04]  /*0330*/  LDG.E R6, desc[UR20][R2.64+-0x10] ;  /* 0xfffff01402067981 */ /* 0x000ea8000c1e1900 */
[----:B------:R-:W3:Y:S04]  /*0340*/  LDG.E R7, desc[UR20][R2.64+-0xc] ;  /* 0xfffff41402077981 */ /* 0x000ee8000c1e1900 */
[----:B------:R-:W4:Y:S04]  /*0350*/  LDG.E R9, desc[UR20][R2.64+-0x8] ;  /* 0xfffff81402097981 */ /* 0x000f28000c1e1900 */
[----:B------:R-:W5:Y:S04]  /*0360*/  LDG.E R11, desc[UR20][R2.64+-0x4] ;  /* 0xfffffc14020b7981 */ /* 0x000f68000c1e1900 */
[----:B------:R-:W5:Y:S04]  /*0370*/  LDG.E R13, desc[UR20][R2.64] ;  /* 0x00000014020d7981 */ /* 0x000f68000c1e1900 */
[----:B------:R-:W5:Y:S04]  /*0380*/  LDG.E R17, desc[UR20][R2.64+0x4] ;  /* 0x0000041402117981 */ /* 0x000f68000c1e1900 */
[----:B------:R-:W5:Y:S04]  /*0390*/  LDG.E R19, desc[UR20][R2.64+0x8] ;  /* 0x0000081402137981 */ /* 0x000f68000c1e1900 */
[----:B------:R-:W5:Y:S01]  /*03a0*/  LDG.E R21, desc[UR20][R2.64+0xc] ;  /* 0x00000c1402157981 */ /* 0x000f62000c1e1900 */
[----:B------:R-:W-:-:S04]  /*03b0*/  UIADD3 UR8, UPT, UPT, UR8, 0x8, URZ ;  /* 0x0000000808087890 */ /* 0x000fc8000fffe0ff */
[----:B------:R-:W-:Y:S01]  /*03c0*/  UISETP.NE.AND UP1, UPT, UR8, URZ, UPT ;  /* 0x000000ff0800728c */ /* 0x000fe2000bf25270 */
[----:B--2---:R-:W-:-:S04]  /*03d0*/  FFMA R6, R5, R6, R16 ;  /* 0x0000000605067223 */ /* 0x004fc80000000010 */
[----:B---3--:R-:W-:Y:S01]  /*03e0*/  FFMA R6, R5, R7, R6 ;  /* 0x0000000705067223 */ /* 0x008fe20000000006 */
[----:B------:R-:W-:-:S03]  /*03f0*/  IADD3 R7, P0, PT, R2, 0x20, RZ ;  /* 0x0000002002077810 */ /* 0x000fc60007f1e0ff */
[----:B----4-:R-:W-:Y:S01]  /*0400*/  FFMA R6, R5, R9, R6 ;  /* 0x0000000905067223 */ /* 0x010fe20000000006 */
[----:B------:R-:W-:-:S03]  /*0410*/  IADD3.X R8, PT, PT, RZ, R3, RZ, P0, !PT ;  /* 0x00000003ff087210 */ /* 0x000fc600007fe4ff */
[----:B-----5:R-:W-:-:S04]  /*0420*/  FFMA R6, R5, R11, R6 ;  /* 0x0000000b05067223 */ /* 0x020fc80000000006 */
[----:B------:R-:W-:-:S04]  /*0430*/  FFMA R6, R5, R13, R6 ;  /* 0x0000000d05067223 */ /* 0x000fc80000000006 */
[----:B------:R-:W-:-:S04]  /*0440*/  FFMA R6, R5, R17, R6 ;  /* 0x0000001105067223 */ /* 0x000fc80000000006 */
[----:B------:R-:W-:-:S04]  /*0450*/  FFMA R6, R5, R19, R6 ;  /* 0x0000001305067223 */ /* 0x000fc80000000006 */
[----:B------:R-:W-:Y:S01]  /*0460*/  FFMA R16, R5, R21, R6 ;  /* 0x0000001505107223 */ /* 0x000fe20000000006 */
[----:B------:R-:W-:Y:S06]  /*0470*/  BRA.U UP1, `(.L_x_5) ;  /* 0xfffffffd01a47547 */ /* 0x000fec000b83ffff */
.L_x_4:
[----:B------:R-:W-:Y:S05]  /*0480*/  BRA.U !UP0, `(.L_x_2) ;  /* 0x0000001108687547 */ /* 0x000fea000b800000 */
[----:B------:R-:W-:Y:S02]  /*0490*/  UISETP.GE.U32.AND UP0, UPT, UR10, 0x4, UPT ;  /* 0x000000040a00788c */ /* 0x000fe4000bf06070 */
[----:B------:R-:W-:-:S04]  /*04a0*/  ULOP3.LUT UR6, UR7, 0x3, URZ, 0xc0, !UPT ;  /* 0x0000000307067892 */ /* 0x000fc8000f8ec0ff */
[----:B------:R-:W-:-:S03]  /*04b0*/  UISETP.NE.AND UP1, UPT, UR6, URZ, UPT ;  /* 0x000000ff0600728c */ /* 0x000fc6000bf25270 */
[----:B------:R-:W-:Y:S08]  /*04c0*/  BRA.U !UP0, `(.L_x_6) ;  /* 0x0000000108487547 */ /* 0x000ff0000b800000 */
[----:B-----5:R-:W0:Y:S02]  /*04d0*/  LDC.64 R2, c[0x0][0x398] ;  /* 0x0000e600ff027b82 */ /* 0x020e240000000a00 */
[----:B0-----:R-:W-:-:S05]  /*04e0*/  IMAD.WIDE.U32 R2, R4, 0x4, R2 ;  /* 0x0000000404027825 */ /* 0x001fca00078e0002 */
[----:B------:R-:W2:Y:S04]  /*04f0*/  LDG.E R5, desc[UR20][R2.64] ;  /* 0x0000001402057981 */ /* 0x000ea8000c1e1900 */
[----:B------:R-:W3:Y:S04]  /*0500*/  LDG.E R6, desc[UR20][R2.64+0x4] ;  /* 0x0000041402067981 */ /* 0x000ee8000c1e1900 */
[----:B------:R-:W4:Y:S04]  /*0510*/  LDG.E R8, desc[UR20][R2.64+0x8] ;  /* 0x0000081402087981 */ /* 0x000f28000c1e1900 */
[----:B------:R-:W4:Y:S01]  /*0520*/  LDG.E R10, desc[UR20][R2.64+0xc] ;  /* 0x00000c14020a7981 */ /* 0x000f22000c1e1900 */
[----:B------:R-:W-:Y:S01]  /*0530*/  HFMA2 R7, -RZ, RZ, 1.75, 0 ;  /* 0x3f000000ff077431 */ /* 0x000fe200000001ff */
[----:B------:R-:W-:-:S02]  /*0540*/  MOV R12, 0x437c0000 ;  /* 0x437c0000000c7802 */ /* 0x000fc40000000f00 */
[----:B------:R-:W-:-:S03]  /*0550*/  IADD3 R4, PT, PT, R4, 0x4, RZ ;  /* 0x0000000404047810 */ /* 0x000fc60007ffe0ff */
[----:B------:R-:W-:-:S04]  /*0560*/  FFMA.RM R7, R7, R12, 12582913 ;  /* 0x4b40000107077423 */ /* 0x000fc8000000400c */
[C---:B------:R-:W-:Y:S01]  /*0570*/  FADD R9, R7.reuse, -12583039 ;  /* 0xcb40007f07097421 */ /* 0x040fe20000000000 */
[----:B------:R-:W-:-:S03]  /*0580*/  SHF.L.U32 R7, R7, 0x17, RZ ;  /* 0x0000001707077819 */ /* 0x000fc600000006ff */
[----:B------:R-:W0:Y:S02]  /*0590*/  MUFU.EX2 R12, -R9 ;  /* 0x80000009000c7308 */ /* 0x000e240000000800 */
[----:B0-----:R-:W-:-:S04]  /*05a0*/  FMUL R7, R7, R12 ;  /* 0x0000000c07077220 */ /* 0x001fc80000400000 */
[----:B--2---:R-:W-:-:S04]  /*05b0*/  FFMA R5, R7, R5, R16 ;  /* 0x0000000507057223 */ /* 0x004fc80000000010 */
[----:B---3--:R-:W-:-:S04]  /*05c0*/  FFMA R5, R7, R6, R5 ;  /* 0x0000000607057223 */ /* 0x008fc80000000005 */
[----:B----4-:R-:W-:-:S04]  /*05d0*/  FFMA R5, R7, R8, R5 ;  /* 0x0000000807057223 */ /* 0x010fc80000000005 */
[----:B------:R-:W-:-:S07]  /*05e0*/  FFMA R16, R7, R10, R5 ;  /* 0x0000000a07107223 */ /* 0x000fce0000000005 */
.L_x_6:
[----:B------:R-:W-:Y:S05]  /*05f0*/  BRA.U !UP1, `(.L_x_2) ;  /* 0x00000011090c7547 */ /* 0x000fea000b800000 */
[----:B------:R-:W-:Y:S02]  /*0600*/  UISETP.NE.AND UP0, UPT, UR6, 0x1, UPT ;  /* 0x000000010600788c */ /* 0x000fe4000bf05270 */
[----:B------:R-:W-:-:S04]  /*0610*/  ULOP3.LUT UR4, UR7, 0x1, URZ, 0xc0, !UPT ;  /* 0x0000000107047892 */ /* 0x000fc8000f8ec0ff */
[----:B------:R-:W-:-:S03]  /*0620*/  UISETP.NE.U32.AND UP1, UPT, UR4, 0x1, UPT ;  /* 0x000000010400788c */ /* 0x000fc6000bf25070 */
[----:B------:R-:W-:Y:S08]  /*0630*/  BRA.U !UP0, `(.L_x_7) ;  /* 0x0000000108387547 */ /* 0x000ff0000b800000 */
[----:B-----5:R-:W0:Y:S02]  /*0640*/  LDC.64 R2, c[0x0][0x398] ;  /* 0x0000e600ff027b82 */ /* 0x020e240000000a00 */
[----:B0-----:R-:W-:-:S05]  /*0650*/  IMAD.WIDE.U32 R2, R4, 0x4, R2 ;  /* 0x0000000404027825 */ /* 0x001fca00078e0002 */
[----:B------:R-:W2:Y:S04]  /*0660*/  LDG.E R5, desc[UR20][R2.64] ;  /* 0x0000001402057981 */ /* 0x000ea8000c1e1900 */
[----:B------:R-:W3:Y:S01]  /*0670*/  LDG.E R11, desc[UR20][R2.64+0x4] ;  /* 0x00000414020b7981 */ /* 0x000ee2000c1e1900 */
[----:B------:R-:W-:Y:S01]  /*0680*/  HFMA2 R6, -RZ, RZ, 1.75, 0 ;  /* 0x3f000000ff067431 */ /* 0x000fe200000001ff */
[----:B------:R-:W-:Y:S02]  /*0690*/  MOV R7, 0x437c0000 ;  /* 0x437c000000077802 */ /* 0x000fe40000000f00 */
[----:B------:R-:W-:-:S03]  /*06a0*/  IADD3 R4, PT, PT, R4, 0x2, RZ ;  /* 0x0000000204047810 */ /* 0x000fc60007ffe0ff */
[----:B------:R-:W-:-:S04]  /*06b0*/  FFMA.RM R6, R6, R7, 12582913 ;  /* 0x4b40000106067423 */ /* 0x000fc80000004007 */
[C---:B------:R-:W-:Y:S01]  /*06c0*/  FADD R7, R6.reuse, -12583039 ;  /* 0xcb40007f06077421 */ /* 0x040fe20000000000 */
[----:B------:R-:W-:-:S05]  /*06d0*/  SHF.L.U32 R6, R6, 0x17, RZ ;  /* 0x0000001706067819 */ /* 0x000fca00000006ff */
[----:B------:R-:W0:Y:S02]  /*06e0*/  MUFU.EX2 R7, -R7 ;  /* 0x8000000700077308 */ /* 0x000e240000000800 */
[----:B0-----:R-:W-:-:S04]  /*06f0*/  FMUL R9, R6, R7 ;  /* 0x0000000706097220 */ /* 0x001fc80000400000 */
[----:B--2---:R-:W-:-:S04]  /*0700*/  FFMA R16, R9, R5, R16 ;  /* 0x0000000509107223 */ /* 0x004fc80000000010 */
[----:B---3--:R-:W-:-:S07]  /*0710*/  FFMA R16, R9, R11, R16 ;  /* 0x0000000b09107223 */ /* 0x008fce0000000010 */
.L_x_7:
[----:B------:R-:W-:Y:S05]  /*0720*/  BRA.U UP1, `(.L_x_2) ;  /* 0x0000000d01c07547 */ /* 0x000fea000b800000 */
[----:B-----5:R-:W0:Y:S02]  /*0730*/  LDC.64 R2, c[0x0][0x398] ;  /* 0x0000e600ff027b82 */ /* 0x020e240000000a00 */
[----:B0-----:R-:W-:-:S06]  /*0740*/  IMAD.WIDE.U32 R4, R4, 0x4, R2 ;  /* 0x0000000404047825 */ /* 0x001fcc00078e0002 */
[----:B------:R-:W2:Y:S01]  /*0750*/  LDG.E R5, desc[UR20][R4.64] ;  /* 0x0000001404057981 */ /* 0x000ea2000c1e1900 */
[----:B------:R-:W-:Y:S01]  /*0760*/  HFMA2 R2, -RZ, RZ, 1.75, 0 ;  /* 0x3f000000ff027431 */ /* 0x000fe200000001ff */
[----:B------:R-:W-:-:S05]  /*0770*/  MOV R3, 0x437c0000 ;  /* 0x437c000000037802 */ /* 0x000fca0000000f00 */
[----:B------:R-:W-:-:S04]  /*0780*/  FFMA.RM R2, R2, R3, 12582913 ;  /* 0x4b40000102027423 */ /* 0x000fc80000004003 */
[C---:B------:R-:W-:Y:S01]  /*0790*/  FADD R3, R2.reuse, -12583039 ;  /* 0xcb40007f02037421 */ /* 0x040fe20000000000 */
[----:B------:R-:W-:-:S05]  /*07a0*/  SHF.L.U32 R2, R2, 0x17, RZ ;  /* 0x0000001702027819 */ /* 0x000fca00000006ff */
[----:B------:R-:W0:Y:S02]  /*07b0*/  MUFU.EX2 R3, -R3 ;  /* 0x8000000300037308 */ /* 0x000e240000000800 */
[----:B0-----:R-:W-:-:S04]  /*07c0*/  FMUL R7, R2, R3 ;  /* 0x0000000302077220 */ /* 0x001fc80000400000 */
[----:B--2---:R-:W-:Y:S01]  /*07d0*/  FFMA R16, R7, R5, R16 ;  /* 0x0000000507107223 */ /* 0x004fe20000000010 */
[----:B------:R-:W-:Y:S06]  /*07e0*/  BRA `(.L_x_2) ;  /* 0x0000000c00907947 */ /* 0x000fec0003800000 */
.L_x_3:
[----:B------:R-:W-:Y:S01]  /*07f0*/  HFMA2 R5, -RZ, RZ, 0.197998046875, 4748 ;  /* 0x32566ca3ff057431 */ /* 0x000fe200000001ff */
[----:B------:R-:W-:Y:S01]  /*0800*/  MOV R4, 0x3fb8aa3b ;  /* 0x3fb8aa3b00047802 */ /* 0x000fe20000000f00 */
[----:B------:R-:W-:Y:S01]  /*0810*/  HFMA2 R7, -RZ, RZ, 1.615234375, 0.050933837890625 ;  /* 0x3e762a85ff077431 */ /* 0x000fe200000001ff */
[----:B------:R-:W-:Y:S01]  /*0820*/  MOV R10, 0x391fcb8e ;  /* 0x391fcb8e000a7802 */ /* 0x000fe20000000f00 */
[----:B------:R-:W-:Y:S01]  /*0830*/  HFMA2 R16, -RZ, RZ, 0, 0 ;  /* 0x00000000ff107431 */ /* 0x000fe200000001ff */
[----:B------:R-:W-:Y:S02]  /*0840*/  ULOP3.LUT UR19, UR16, 0xfffffff8, URZ, 0xc0, !UPT ;  /* 0xfffffff810137892 */ /* 0x000fe4000f8ec0ff */
[----:B------:R-:W-:Y:S02]  /*0850*/  ULOP3.LUT UR18, UR16, 0x7, URZ, 0xc0, !UPT ;  /* 0x0000000710127892 */ /* 0x000fe4000f8ec0ff */
[----:B------:R-:W-:Y:S01]  /*0860*/  UIADD3 UR17, UPT, UPT, -UR19, URZ, URZ ;  /* 0x000000ff13117290 */ /* 0x000fe2000fffe1ff */
[----:B------:R-:W-:Y:S01]  /*0870*/  FFMA R4, -R5, R4, -1.6777745415197387047e-08 ;  /* 0xb2901ea705047423 */ /* 0x000fe20000000104 */
[----:B------:R-:W-:-:S03]  /*0880*/  UMOV UR4, URZ ;  /* 0x000000ff00047c82 */ /* 0x000fc60008000000 */
[----:B------:R-:W-:-:S04]  /*0890*/  FFMA R4, -R7, 1.9251366722983220825e-08, R4 ;  /* 0x32a55e3407047823 */ /* 0x000fc80000000104 */
[----:B------:R-:W-:-:S04]  /*08a0*/  FFMA R4, -R5, 0.021026089787483215332, R4 ;  /* 0x3cac3ee805047823 */ /* 0x000fc80000000104 */
[----:B------:R-:W-:Y:S01]  /*08b0*/  FFMA R5, -R7, 0.0070086969062685966492, R4 ;  /* 0x3be5a93607057823 */ /* 0x000fe20000000104 */
[----:B------:R-:W-:Y:S01]  /*08c0*/  I2FP.F32.U32 R4, UR16 ;  /* 0x0000001000047c45 */ /* 0x000fe20008201000 */
[----:B------:R-:W-:Y:S02]  /*08d0*/  ULOP3.LUT UR16, UR16, 0x3, URZ, 0xc0, !UPT ;  /* 0x0000000310107892 */ /* 0x000fe4000f8ec0ff */
[----:B------:R-:W-:-:S04]  /*08e0*/  FADD R7, R5, 2.6531810760498046875 ;  /* 0x4029cdb805077421 */ /* 0x000fc80000000000 */
[----:B------:R-:W-:Y:S01]  /*08f0*/  FMUL R9, R4, R7 ;  /* 0x0000000704097220 */ /* 0x000fe20000400000 */
[----:B------:R-:W-:-:S03]  /*0900*/  FADD R8, R7, -2.6531810760498046875 ;  /* 0xc029cdb807087421 */ /* 0x000fc60000000000 */
[----:B------:R-:W0:Y:S01]  /*0910*/  FRND R6, R9 ;  /* 0x0000000900067307 */ /* 0x000e220000201000 */
[----:B------:R-:W-:Y:S01]  /*0920*/  FADD R8, R5, -R8 ;  /* 0x8000000805087221 */ /* 0x000fe20000000000 */
[C---:B------:R-:W-:Y:S01]  /*0930*/  FFMA R7, R4.reuse, R7, -R9 ;  /* 0x0000000704077223 */ /* 0x040fe20000000809 */
[C---:B------:R-:W-:Y:S02]  /*0940*/  FSETP.GT.AND P0, PT, |R9|.reuse, 152, PT ;  /* 0x431800000900780b */ /* 0x040fe40003f04200 */
[C---:B------:R-:W-:Y:S01]  /*0950*/  FSETP.GEU.AND P2, PT, R9.reuse, RZ, PT ;  /* 0x000000ff0900720b */ /* 0x040fe20003f4e000 */
[----:B------:R-:W-:Y:S02]  /*0960*/  FFMA R8, R4, R8, R7 ;  /* 0x0000000804087223 */ /* 0x000fe40000000007 */
[----:B------:R-:W1:Y:S01]  /*0970*/  F2I.NTZ R7, R9 ;  /* 0x0000000900077305 */ /* 0x000e620000203100 */
[----:B------:R-:W-:Y:S01]  /*0980*/  FSEL R17, RZ, +INF , !P2 ;  /* 0x7f800000ff117808 */ /* 0x000fe20005000000 */
[----:B0-----:R-:W-:Y:S01]  /*0990*/  FADD R5, R9, -R6 ;  /* 0x8000000609057221 */ /* 0x001fe20000000000 */
[----:B------:R-:W-:-:S03]  /*09a0*/  FSETP.GT.AND P1, PT, R6, RZ, PT ;  /* 0x000000ff0600720b */ /* 0x000fc60003f24000 */
[----:B------:R-:W-:Y:S01]  /*09b0*/  FADD R5, R5, R8 ;  /* 0x0000000805057221 */ /* 0x000fe20000000000 */
[----:B------:R-:W-:Y:S02]  /*09c0*/  SEL R6, RZ, 0x83000000, P1 ;  /* 0x83000000ff067807 */ /* 0x000fe40000800000 */
[----:B------:R-:W-:Y:S01]  /*09d0*/  FSETP.NAN.AND P1, PT, |R4|, |R4|, PT ;  /* 0x400000040400720b */ /* 0x000fe20003f28200 */
[----:B------:R-:W-:Y:S01]  /*09e0*/  FFMA R8, R5, R10, 0.0013391353422775864601 ;  /* 0x3aaf85ed05087423 */ /* 0x000fe2000000000a */
[----:B-1----:R-:W-:-:S03]  /*09f0*/  LEA R7, R7, -R6, 0x17 ;  /* 0x8000000607077211 */ /* 0x002fc600078eb8ff */
[----:B------:R-:W-:-:S04]  /*0a00*/  FFMA R8, R5, R8, 0.0096188392490148544312 ;  /* 0x3c1d985605087423 */ /* 0x000fc80000000008 */
[----:B------:R-:W-:-:S04]  /*0a10*/  FFMA R8, R5, R8, 0.055503588169813156128 ;  /* 0x3d6357bb05087423 */ /* 0x000fc80000000008 */
[----:B------:R-:W-:-:S04]  /*0a20*/  FFMA R8, R5, R8, 0.24022644758224487305 ;  /* 0x3e75fdec05087423 */ /* 0x000fc80000000008 */
[----:B------:R-:W-:-:S04]  /*0a30*/  FFMA R8, R5, R8, 0.69314718246459960938 ;  /* 0x3f31721805087423 */ /* 0x000fc80000000008 */
[----:B------:R-:W-:Y:S01]  /*0a40*/  FFMA R8, R5, R8, 1 ;  /* 0x3f80000005087423 */ /* 0x000fe20000000008 */
[----:B------:R-:W-:-:S05]  /*0a50*/  IADD3 R5, PT, PT, R6, 0x7f000000, RZ ;  /* 0x7f00000006057810 */ /* 0x000fca0007ffe0ff */
[----:B------:R-:W-:-:S04]  /*0a60*/  FMUL R8, R5, R8 ;  /* 0x0000000805087220 */ /* 0x000fc80000400000 */
[----:B------:R-:W-:Y:S01]  /*0a70*/  @!P0 FMUL R17, R7, R8 ;  /* 0x0000000807118220 */ /* 0x000fe20000400000 */
[----:B------:R-:W-:-:S07]  /*0a80*/  @P1 FADD R17, R4, 6.2831854820251464844 ;  /* 0x40c90fdb04111421 */ /* 0x000fce0000000000 */
.L_x_12:
[----:B------:R-:W0:Y:S01]  /*0a90*/  LDCU.128 UR12, c[0x0][0x390] ;  /* 0x00007200ff0c77ac */ /* 0x000e220008000c00 */
[----:B------:R-:W1:Y:S01]  /*0aa0*/  LDC R22, c[0x0][0x3a0] ;  /* 0x0000e800ff167b82 */ /* 0x000e620000000800 */
[----:B------:R-:W2:Y:S01]  /*0ab0*/  LDCU.64 UR8, c[0x0][0x388] ;  /* 0x00007100ff0877ac */ /* 0x000ea20008000a00 */
[----:B0-----:R-:W-:Y:S02]  /*0ac0*/  UIMAD.WIDE.U32 UR10, UR4, 0x8, UR12 ;  /* 0x00000008040a78a5 */ /* 0x001fe4000f8e000c */
[----:B------:R-:W-:Y:S02]  /*0ad0*/  UIMAD.WIDE.U32 UR6, UR4, 0x4, UR14 ;  /* 0x00000004040678a5 */ /* 0x000fe4000f8e000e */
[----:B--2---:R-:W-:Y:S02]  /*0ae0*/  UIMAD.WIDE.U32 UR8, UR4, 0x8, UR8 ;  /* 0x00000008040878a5 */ /* 0x004fe4000f8e0008 */
[----:B------:R-:W-:Y:S02]  /*0af0*/  MOV R6, UR10 ;  /* 0x0000000a00067c02 */ /* 0x000fe40008000f00 */
[----:B------:R-:W-:-:S02]  /*0b00*/  MOV R7, UR11 ;  /* 0x0000000b00077c02 */ /* 0x000fc40008000f00 */
[----:B------:R-:W-:Y:S02]  /*0b10*/  MOV R4, UR8 ;  /* 0x0000000800047c02 */ /* 0x000fe40008000f00 */
[----:B------:R-:W-:Y:S02]  /*0b20*/  MOV R5, UR9 ;  /* 0x0000000900057c02 */ /* 0x000fe40008000f00 */
[----:B------:R-:W-:Y:S01]  /*0b30*/  MOV R8, UR6 ;  /* 0x0000000600087c02 */ /* 0x000fe20008000f00 */
[----:B-----5:R-:W5:Y:S01]  /*0b40*/  LDG.E.64 R6, desc[UR20][R6.64] ;  /* 0x0000001406067981 */ /* 0x020f62000c1e1b00 */
[----:B------:R-:W-:-:S03]  /*0b50*/  MOV R9, UR7 ;  /* 0x0000000700097c02 */ /* 0x000fc60008000f00 */
[----:B------:R-:W5:Y:S04]  /*0b60*/  LDG.E.64 R4, desc[UR20][R4.64] ;  /* 0x0000001404047981 */ /* 0x000f68000c1e1b00 */
[----:B------:R0:W5:Y:S01]  /*0b70*/  LDG.E R19, desc[UR20][R8.64] ;  /* 0x0000001408137981 */ /* 0x000162000c1e1900 */
[----:B-1----:R-:W-:Y:S02]  /*0b80*/  ISETP.GE.U32.AND P0, PT, R22, 0x8, PT ;  /* 0x000000081600780c */ /* 0x002fe40003f06070 */
[----:B------:R-:W-:Y:S02]  /*0b90*/  CS2R R20, SRZ ;  /* 0x0000000000147805 */ /* 0x000fe4000001ff00 */
[----:B------:R-:W-:-:S09]  /*0ba0*/  MOV R18, 0x3f800000 ;  /* 0x3f80000000127802 */ /* 0x000fd20000000f00 */
[----:B0-----:R-:W-:Y:S05]  /*0bb0*/  @!P0 BRA `(.L_x_8) ;  /* 0x00000004002c8947 */ /* 0x001fea0003800000 */
[----:B------:R-:W-:Y:S01]  /*0bc0*/  IADD3 R8, P0, PT, R2, 0x10, RZ ;  /* 0x0000001002087810 */ /* 0x000fe20007f1e0ff */
[----:B------:R-:W-:Y:S01]  /*0bd0*/  HFMA2 R20, -RZ, RZ, 0, 0 ;  /* 0x00000000ff147431 */ /* 0x000fe200000001ff */
[----:B-----5:R-:W-:Y:S01]  /*0be0*/  IADD3 R10, P1, PT, R4, 0x10, RZ ;  /* 0x00000010040a7810 */ /* 0x020fe20007f3e0ff */
[----:B------:R-:W-:Y:S01]  /*0bf0*/  UMOV UR6, UR17 ;  /* 0x0000001100067c82 */ /* 0x000fe20008000000 */
[----:B------:R-:W-:Y:S02]  /*0c00*/  IADD3 R12, P2, PT, R6, 0x10, RZ ;  /* 0x00000010060c7810 */ /* 0x000fe40007f5e0ff */
[----:B------:R-:W-:Y:S02]  /*0c10*/  MOV R18, 0x3f800000 ;  /* 0x3f80000000127802 */ /* 0x000fe40000000f00 */
[----:B------:R-:W-:Y:S02]  /*0c20*/  IADD3.X R9, PT, PT, RZ, R3, RZ, P0, !PT ;  /* 0x00000003ff097210 */ /* 0x000fe400007fe4ff */
[----:B------:R-:W-:-:S02]  /*0c30*/  IADD3.X R11, PT, PT, RZ, R5, RZ, P1, !PT ;  /* 0x00000005ff0b7210 */ /* 0x000fc40000ffe4ff */
[----:B------:R-:W-:-:S07]  /*0c40*/  IADD3.X R13, PT, PT, RZ, R7, RZ, P2, !PT ;  /* 0x00000007ff0d7210 */ /* 0x000fce00017fe4ff */
.L_x_9:
[----:B------:R-:W2:Y:S04]  /*0c50*/  LDG.E R21, desc[UR20][R8.64+-0x10] ;  /* 0xfffff01408157981 */ /* 0x000ea8000c1e1900 */
[----:B------:R-:W2:Y:S04]  /*0c60*/  LDG.E R26, desc[UR20][R10.64+-0x10] ;  /* 0xfffff0140a1a7981 */ /* 0x000ea8000c1e1900 */
[----:B------:R-:W3:Y:S04]  /*0c70*/  LDG.E R23, desc[UR20][R12.64+-0x10] ;  /* 0xfffff0140c177981 */ /* 0x000ee8000c1e1900 */
[----:B------:R-:W4:Y:S04]  /*0c80*/  LDG.E R24, desc[UR20][R8.64+-0xc] ;  /* 0xfffff41408187981 */ /* 0x000f28000c1e1900 */
[----:B------:R-:W4:Y:S01]  /*0c90*/  LDG.E R25, desc[UR20][R10.64+-0xc] ;  /* 0xfffff4140a197981 */ /* 0x000f22000c1e1900 */
[----:B--2---:R-:W-:-:S03]  /*0ca0*/  FADD R26, R21, -R26 ;  /* 0x8000001a151a7221 */ /* 0x004fc60000000000 */
[----:B------:R-:W2:Y:S01]  /*0cb0*/  LDG.E R21, desc[UR20][R12.64+-0xc] ;  /* 0xfffff4140c157981 */ /* 0x000ea2000c1e1900 */
[----:B------:R-:W-:Y:S01]  /*0cc0*/  FMUL R27, R26, R26 ;  /* 0x0000001a1a1b7220 */ /* 0x000fe20000400000 */
[----:B---3--:R-:W-:Y:S02]  /*0cd0*/  FMUL R28, R23, R18 ;  /* 0x00000012171c7220 */ /* 0x008fe40000400000 */
[----:B------:R-:W3:Y:S01]  /*0ce0*/  LDG.E R18, desc[UR20][R8.64+-0x8] ;  /* 0xfffff81408127981 */ /* 0x000ee2000c1e1900 */
[----:B------:R-:W-:-:S03]  /*0cf0*/  FFMA R26, R27, R23, R20 ;  /* 0x000000171b1a7223 */ /* 0x000fc60000000014 */
[----:B------:R-:W3:Y:S04]  /*0d00*/  LDG.E R23, desc[UR20][R10.64+-0x8] ;  /* 0xfffff8140a177981 */ /* 0x000ee8000c1e1900 */
[----:B------:R-:W5:Y:S01]  /*0d10*/  LDG.E R20, desc[UR20][R12.64+-0x8] ;  /* 0xfffff8140c147981 */ /* 0x000f62000c1e1900 */
[----:B----4-:R-:W-:-:S04]  /*0d20*/  FADD R24, R24, -R25 ;  /* 0x8000001918187221 */ /* 0x010fc80000000000 */
[----:B------:R-:W-:Y:S02]  /*0d30*/  FMUL R25, R24, R24 ;  /* 0x0000001818197220 */ /* 0x000fe40000400000 */
[----:B------:R-:W4:Y:S02]  /*0d40*/  LDG.E R24, desc[UR20][R10.64+-0x4] ;  /* 0xfffffc140a187981 */ /* 0x000f24000c1e1900 */
[-C--:B--2---:R-:W-:Y:S01]  /*0d50*/  FFMA R25, R25, R21.reuse, R26 ;  /* 0x0000001519197223 */ /* 0x084fe2000000001a */
[----:B------:R-:W-:Y:S02]  /*0d60*/  FMUL R27, R28, R21 ;  /* 0x000000151c1b7220 */ /* 0x000fe40000400000 */
[----:B------:R-:W4:Y:S01]  /*0d70*/  LDG.E R21, desc[UR20][R8.64+-0x4] ;  /* 0xfffffc1408157981 */ /* 0x000f22000c1e1900 */
[----:B---3--:R-:W-:-:S03]  /*0d80*/  FADD R18, R18, -R23 ;  /* 0x8000001712127221 */ /* 0x008fc60000000000 */
[----:B------:R-:W2:Y:S01]  /*0d90*/  LDG.E R23, desc[UR20][R12.64+-0x4] ;  /* 0xfffffc140c177981 */ /* 0x000ea2000c1e1900 */
[----:B------:R-:W-:Y:S01]  /*0da0*/  FMUL R26, R18, R18 ;  /* 0x00000012121a7220 */ /* 0x000fe20000400000 */
[-C--:B-----5:R-:W-:Y:S02]  /*0db0*/  FMUL R28, R27, R20.reuse ;  /* 0x000000141b1c7220 */ /* 0x0a0fe40000400000 */
[----:B------:R-:W3:Y:S01]  /*0dc0*/  LDG.E R18, desc[UR20][R12.64] ;  /* 0x000000140c127981 */ /* 0x000ee2000c1e1900 */
[----:B------:R-:W-:-:S03]  /*0dd0*/  FFMA R26, R26, R20, R25 ;  /* 0x000000141a1a7223 */ /* 0x000fc60000000019 */
[----:B------:R-:W5:Y:S04]  /*0de0*/  LDG.E R20, desc[UR20][R8.64] ;  /* 0x0000001408147981 */ /* 0x000f68000c1e1900 */
[----:B------:R-:W5:Y:S01]  /*0df0*/  LDG.E R25, desc[UR20][R10.64] ;  /* 0x000000140a197981 */ /* 0x000f62000c1e1900 */
[----:B----4-:R-:W-:-:S03]  /*0e00*/  FADD R21, R21, -R24 ;  /* 0x8000001815157221 */ /* 0x010fc60000000000 */
[----:B------:R-:W4:Y:S01]  /*0e10*/  LDG.E R24, desc[UR20][R10.64+0x4] ;  /* 0x000004140a187981 */ /* 0x000f22000c1e1900 */
[----:B------:R-:W-:-:S03]  /*0e20*/  FMUL R27, R21, R21 ;  /* 0x00000015151b7220 */ /* 0x000fc60000400000 */
[----:B------:R-:W4:Y:S01]  /*0e30*/  LDG.E R21, desc[UR20][R8.64+0x4] ;  /* 0x0000041408157981 */ /* 0x000f22000c1e1900 */
[----:B--2---:R-:W-:-:S03]  /*0e40*/  FFMA R27, R27, R23, R26 ;  /* 0x000000171b1b7223 */ /* 0x004fc6000000001a */
[----:B------:R-:W2:Y:S01]  /*0e50*/  LDG.E R26, desc[UR20][R12.64+0x4] ;  /* 0x000004140c1a7981 */ /* 0x000ea2000c1e1900 */
[----:B-----5:R-:W-:-:S03]  /*0e60*/  FADD R20, R20, -R25 ;  /* 0x8000001914147221 */ /* 0x020fc60000000000 */
[----:B------:R-:W5:Y:S01]  /*0e70*/  LDG.E R25, desc[UR20][R10.64+0x8] ;  /* 0x000008140a197981 */ /* 0x000f62000c1e1900 */
[----:B------:R-:W-:-:S04]  /*0e80*/  FMUL R20, R20, R20 ;  /* 0x0000001414147220 */ /* 0x000fc80000400000 */
[----:B---3--:R-:W-:Y:S02]  /*0e90*/  FFMA R27, R20, R18, R27 ;  /* 0x00000012141b7223 */ /* 0x008fe4000000001b */
[----:B------:R-:W5:Y:S01]  /*0ea0*/  LDG.E R20, desc[UR20][R8.64+0x8] ;  /* 0x0000081408147981 */ /* 0x000f62000c1e1900 */
[----:B------:R-:W-:-:S04]  /*0eb0*/  FMUL R23, R28, R23 ;  /* 0x000000171c177220 */ /* 0x000fc80000400000 */
[----:B------:R-:W-:Y:S02]  /*0ec0*/  FMUL R23, R23, R18 ;  /* 0x0000001217177220 */ /* 0x000fe40000400000 */
[----:B------:R-:W3:Y:S01]  /*0ed0*/  LDG.E R18, desc[UR20][R12.64+0x8] ;  /* 0x000008140c127981 */ /* 0x000ee2000c1e1900 */
[----:B----4-:R-:W-:-:S04]  /*0ee0*/  FADD R21, R21, -R24 ;  /* 0x8000001815157221 */ /* 0x010fc80000000000 */
[----:B------:R-:W-:-:S04]  /*0ef0*/  FMUL R24, R21, R21 ;  /* 0x0000001515187220 */ /* 0x000fc80000400000 */
[-C--:B--2---:R-:W-:Y:S01]  /*0f00*/  FFMA R21, R24, R26.reuse, R27 ;  /* 0x0000001a18157223 */ /* 0x084fe2000000001b */
[----:B------:R-:W-:Y:S01]  /*0f10*/  FMUL R27, R23, R26 ;  /* 0x0000001a171b7220 */ /* 0x000fe20000400000 */
[----:B------:R0:W2:Y:S04]  /*0f20*/  LDG.E R24, desc[UR20][R8.64+0xc] ;  /* 0x00000c1408187981 */ /* 0x0000a8000c1e1900 */
[----:B------:R1:W2:Y:S01]  /*0f30*/  LDG.E R23, desc[UR20][R10.64+0xc] ;  /* 0x00000c140a177981 */ /* 0x0002a2000c1e1900 */
[----:B-----5:R-:W-:-:S03]  /*0f40*/  FADD R25, R20, -R25 ;  /* 0x8000001914197221 */ /* 0x020fc60000000000 */
[----:B------:R4:W5:Y:S01]  /*0f50*/  LDG.E R20, desc[UR20][R12.64+0xc] ;  /* 0x00000c140c147981 */ /* 0x000962000c1e1900 */
[----:B------:R-:W-:Y:S01]  /*0f60*/  UIADD3 UR6, UPT, UPT, UR6, 0x8, URZ ;  /* 0x0000000806067890 */ /* 0x000fe2000fffe0ff */
[----:B0-----:R-:W-:-:S03]  /*0f70*/  IADD3 R8, P0, PT, R8, 0x20, RZ ;  /* 0x0000002008087810 */ /* 0x001fc60007f1e0ff */
[----:B------:R-:W-:Y:S01]  /*0f80*/  UISETP.NE.AND UP0, UPT, UR6, URZ, UPT ;  /* 0x000000ff0600728c */ /* 0x000fe2000bf05270 */
[----:B------:R-:W-:Y:S01]  /*0f90*/  FMUL R26, R25, R25 ;  /* 0x00000019191a7220 */ /* 0x000fe20000400000 */
[-C--:B---3--:R-:W-:Y:S01]  /*0fa0*/  FMUL R27, R27, R18.reuse ;  /* 0x000000121b1b7220 */ /* 0x088fe20000400000 */
[----:B------:R-:W-:Y:S02]  /*0fb0*/  IADD3.X R9, PT, PT, RZ, R9, RZ, P0, !PT ;  /* 0x00000009ff097210 */ /* 0x000fe400007fe4ff */
[----:B------:R-:W-:Y:S01]  /*0fc0*/  FFMA R21, R26, R18, R21 ;  /* 0x000000121a157223 */ /* 0x000fe20000000015 */
[----:B-1----:R-:W-:Y:S02]  /*0fd0*/  IADD3 R10, P0, PT, R10, 0x20, RZ ;  /* 0x000000200a0a7810 */ /* 0x002fe40007f1e0ff */
[----:B----4-:R-:W-:Y:S02]  /*0fe0*/  IADD3 R12, P1, PT, R12, 0x20, RZ ;  /* 0x000000200c0c7810 */ /* 0x010fe40007f3e0ff */
[----:B------:R-:W-:-:S02]  /*0ff0*/  IADD3.X R11, PT, PT, RZ, R11, RZ, P0, !PT ;  /* 0x0000000bff0b7210 */ /* 0x000fc400007fe4ff */
[----:B------:R-:W-:Y:S01]  /*1000*/  IADD3.X R13, PT, PT, RZ, R13, RZ, P1, !PT ;  /* 0x0000000dff0d7210 */ /* 0x000fe20000ffe4ff */
[----:B--2---:R-:W-:-:S04]  /*1010*/  FADD R23, R24, -R23 ;  /* 0x8000001718177221 */ /* 0x004fc80000000000 */
[----:B------:R-:W-:Y:S01]  /*1020*/  FMUL R24, R23, R23 ;  /* 0x0000001717187220 */ /* 0x000fe20000400000 */
[----:B-----5:R-:W-:-:S03]  /*1030*/  FMUL R18, R27, R20 ;  /* 0x000000141b127220 */ /* 0x020fc60000400000 */
[----:B------:R-:W-:Y:S01]  /*1040*/  FFMA R20, R24, R20, R21 ;  /* 0x0000001418147223 */ /* 0x000fe20000000015 */
[----:B------:R-:W-:Y:S06]  /*1050*/  BRA.U UP0, `(.L_x_9) ;  /* 0xfffffff900fc7547 */ /* 0x000fec000b83ffff */
[----:B------:R-:W-:-:S07]  /*1060*/  MOV R21, UR19 ;  /* 0x0000001300157c02 */ /* 0x000fce0008000f00 */
.L_x_8:
[----:B------:R-:W-:-:S09]  /*1070*/  UISETP.NE.AND UP0, UPT, UR18, URZ, UPT ;  /* 0x000000ff1200728c */ /* 0x000fd2000bf05270 */
[----:B------:R-:W-:Y:S05]  /*1080*/  BRA.U !UP0, `(.L_x_10) ;  /* 0x0000000508107547 */ /* 0x000fea000b800000 */
[----:B------:R-:W-:Y:S02]  /*1090*/  UIADD3 UR6, UPT, UPT, UR18, -0x1, URZ ;  /* 0xffffffff12067890 */ /* 0x000fe4000fffe0ff */
[----:B------:R-:W-:Y:S02]  /*10a0*/  UISETP.NE.AND UP1, UPT, UR16, URZ, UPT ;  /* 0x000000ff1000728c */ /* 0x000fe4000bf25270 */
[----:B------:R-:W-:-:S09]  /*10b0*/  UISETP.GE.U32.AND UP0, UPT, UR6, 0x3, UPT ;  /* 0x000000030600788c */ /* 0x000fd2000bf06070 */
[----:B------:R-:W-:Y:S05]  /*10c0*/  BRA.U !UP0, `(.L_x_11) ;  /* 0x0000000108807547 */ /* 0x000fea000b800000 */
[----:B------:R-:W-:-:S04]  /*10d0*/  IMAD.WIDE.U32 R8, R21, 0x4, R2 ;  /* 0x0000000415087825 */ /* 0x000fc800078e0002 */
[C---:B-----5:R-:W-:Y:S01]  /*10e0*/  IMAD.WIDE.U32 R10, R21.reuse, 0x4, R4 ;  /* 0x00000004150a7825 */ /* 0x060fe200078e0004 */
[----:B------:R-:W2:Y:S04]  /*10f0*/  LDG.E R26, desc[UR20][R8.64] ;  /* 0x00000014081a7981 */ /* 0x000ea8000c1e1900 */
[----:B------:R-:W2:Y:S01]  /*1100*/  LDG.E R27, desc[UR20][R10.64] ;  /* 0x000000140a1b7981 */ /* 0x000ea2000c1e1900 */
[----:B------:R-:W-:-:S03]  /*1110*/  IMAD.WIDE.U32 R12, R21, 0x4, R6 ;  /* 0x00000004150c7825 */ /* 0x000fc600078e0006 */
[----:B------:R-:W3:Y:S04]  /*1120*/  LDG.E R23, desc[UR20][R8.64+0x4] ;  /* 0x0000041408177981 */ /* 0x000ee8000c1e1900 */
[----:B------:R-:W4:Y:S04]  /*1130*/  LDG.E R25, desc[UR20][R12.64] ;  /* 0x000000140c197981 */ /* 0x000f28000c1e1900 */
[----:B------:R-:W3:Y:S04]  /*1140*/  LDG.E R24, desc[UR20][R10.64+0x4] ;  /* 0x000004140a187981 */ /* 0x000ee8000c1e1900 */
[----:B------:R-:W3:Y:S01]  /*1150*/  LDG.E R28, desc[UR20][R8.64+0x8] ;  /* 0x00000814081c7981 */ /* 0x000ee2000c1e1900 */
[----:B--2---:R-:W-:-:S04]  /*1160*/  FADD R26, R26, -R27 ;  /* 0x8000001b1a1a7221 */ /* 0x004fc80000000000 */
[----:B------:R-:W-:Y:S02]  /*1170*/  FMUL R27, R26, R26 ;  /* 0x0000001a1a1b7220 */ /* 0x000fe40000400000 */
[----:B------:R0:W2:Y:S02]  /*1180*/  LDG.E R26, desc[UR20][R12.64+0xc] ;  /* 0x00000c140c1a7981 */ /* 0x0000a4000c1e1900 */
[-C--:B----4-:R-:W-:Y:S01]  /*1190*/  FFMA R20, R27, R25.reuse, R20 ;  /* 0x000000191b147223 */ /* 0x090fe20000000014 */
[----:B------:R-:W-:Y:S01]  /*11a0*/  FMUL R18, R18, R25 ;  /* 0x0000001912127220 */ /* 0x000fe20000400000 */
[----:B------:R-:W4:Y:S04]  /*11b0*/  LDG.E R27, desc[UR20][R12.64+0x4] ;  /* 0x000004140c1b7981 */ /* 0x000f28000c1e1900 */
[----:B------:R-:W0:Y:S01]  /*11c0*/  LDG.E R25, desc[UR20][R12.64+0x8] ;  /* 0x000008140c197981 */ /* 0x000e22000c1e1900 */
[----:B---3--:R-:W-:-:S03]  /*11d0*/  FADD R24, R23, -R24 ;  /* 0x8000001817187221 */ /* 0x008fc60000000000 */
[----:B------:R-:W3:Y:S04]  /*11e0*/  LDG.E R23, desc[UR20][R8.64+0xc] ;  /* 0x00000c1408177981 */ /* 0x000ee8000c1e1900 */
[----:B------:R-:W2:Y:S04]  /*11f0*/  LDG.E R13, desc[UR20][R10.64+0x8] ;  /* 0x000008140a0d7981 */ /* 0x000ea8000c1e1900 */
[----:B------:R-:W3:Y:S01]  /*1200*/  LDG.E R10, desc[UR20][R10.64+0xc] ;  /* 0x00000c140a0a7981 */ /* 0x000ee2000c1e1900 */
[----:B------:R-:W-:Y:S01]  /*1210*/  FMUL R29, R24, R24 ;  /* 0x00000018181d7220 */ /* 0x000fe20000400000 */
[----:B------:R-:W-:Y:S01]  /*1220*/  IADD3 R21, PT, PT, R21, 0x4, RZ ;  /* 0x0000000415157810 */ /* 0x000fe20007ffe0ff */
[----:B----4-:R-:W-:-:S02]  /*1230*/  FMUL R18, R18, R27 ;  /* 0x0000001b12127220 */ /* 0x010fc40000400000 */
[----:B------:R-:W-:Y:S01]  /*1240*/  FFMA R20, R29, R27, R20 ;  /* 0x0000001b1d147223 */ /* 0x000fe20000000014 */
[----:B--2---:R-:W-:-:S04]  /*1250*/  FADD R28, R28, -R13 ;  /* 0x8000000d1c1c7221 */ /* 0x004fc80000000000 */
[----:B------:R-:W-:Y:S01]  /*1260*/  FMUL R27, R28, R28 ;  /* 0x0000001c1c1b7220 */ /* 0x000fe20000400000 */
[-C--:B0-----:R-:W-:Y:S01]  /*1270*/  FMUL R13, R18, R25.reuse ;  /* 0x00000019120d7220 */ /* 0x081fe20000400000 */
[----:B---3--:R-:W-:Y:S02]  /*1280*/  FADD R23, R23, -R10 ;  /* 0x8000000a17177221 */ /* 0x008fe40000000000 */
[----:B------:R-:W-:Y:S02]  /*1290*/  FFMA R27, R27, R25, R20 ;  /* 0x000000191b1b7223 */ /* 0x000fe40000000014 */
[----:B------:R-:W-:Y:S01]  /*12a0*/  FMUL R20, R23, R23 ;  /* 0x0000001717147220 */ /* 0x000fe20000400000 */
[----:B------:R-:W-:-:S03]  /*12b0*/  FMUL R18, R13, R26 ;  /* 0x0000001a0d127220 */ /* 0x000fc60000400000 */
[----:B------:R-:W-:-:S07]  /*12c0*/  FFMA R20, R20, R26, R27 ;  /* 0x0000001a14147223 */ /* 0x000fce000000001b */
.L_x_11:
[----:B------:R-:W-:Y:S05]  /*12d0*/  BRA.U !UP1, `(.L_x_10) ;  /* 0x00000001097c7547 */ /* 0x000fea000b800000 */
[----:B------:R-:W-:Y:S02]  /*12e0*/  MOV R8, UR16 ;  /* 0x0000001000087c02 */ /* 0x000fe40008000f00 */
[----:B------:R-:W-:Y:S02]  /*12f0*/  LOP3.LUT P1, RZ, R22, 0x1, RZ, 0xc0, !PT ;  /* 0x0000000116ff7812 */ /* 0x000fe4000782c0ff */
[----:B------:R-:W-:-:S13]  /*1300*/  ISETP.NE.AND P0, PT, R8, 0x1, PT ;  /* 0x000000010800780c */ /* 0x000fda0003f05270 */
[----:B------:R-:W-:-:S04]  /*1310*/  @P0 IMAD.WIDE.U32 R8, R21, 0x4, R2 ;  /* 0x0000000415080825 */ /* 0x000fc800078e0002 */
[C---:B-----5:R-:W-:Y:S01]  /*1320*/  @P0 IMAD.WIDE.U32 R10, R21.reuse, 0x4, R4 ;  /* 0x00000004150a0825 */ /* 0x060fe200078e0004 */
[----:B------:R-:W2:Y:S03]  /*1330*/  @P0 LDG.E R25, desc[UR20][R8.64] ;  /* 0x0000001408190981 */ /* 0x000ea6000c1e1900 */
[C---:B------:R-:W-:Y:S01]  /*1340*/  @P0 IMAD.WIDE.U32 R12, R21.reuse, 0x4, R6 ;  /* 0x00000004150c0825 */ /* 0x040fe200078e0006 */
[----:B------:R-:W-:Y:S01]  /*1350*/  @P0 IADD3 R21, PT, PT, R21, 0x2, RZ ;  /* 0x0000000215150810 */ /* 0x000fe20007ffe0ff */
[----:B------:R-:W2:Y:S04]  /*1360*/  @P0 LDG.E R24, desc[UR20][R10.64] ;  /* 0x000000140a180981 */ /* 0x000ea8000c1e1900 */
[C---:B------:R-:W-:Y:S01]  /*1370*/  @P1 IMAD.WIDE.U32 R4, R21.reuse, 0x4, R4 ;  /* 0x0000000415041825 */ /* 0x040fe200078e0004 */
[----:B------:R0:W3:Y:S03]  /*1380*/  @P0 LDG.E R26, desc[UR20][R8.64+0x4] ;  /* 0x00000414081a0981 */ /* 0x0000e6000c1e1900 */
[C---:B------:R-:W-:Y:S01]  /*1390*/  @P1 IMAD.WIDE.U32 R22, R21.reuse, 0x4, R2 ;  /* 0x0000000415161825 */ /* 0x040fe200078e0002 */
[----:B------:R-:W3:Y:S04]  /*13a0*/  @P0 LDG.E R27, desc[UR20][R10.64+0x4] ;  /* 0x000004140a1b0981 */ /* 0x000ee8000c1e1900 */
[----:B------:R-:W4:Y:S01]  /*13b0*/  @P0 LDG.E R29, desc[UR20][R12.64] ;  /* 0x000000140c1d0981 */ /* 0x000f22000c1e1900 */
[----:B------:R-:W-:-:S03]  /*13c0*/  @P1 IMAD.WIDE.U32 R6, R21, 0x4, R6 ;  /* 0x0000000415061825 */ /* 0x000fc600078e0006 */
[----:B------:R-:W4:Y:S04]  /*13d0*/  @P1 LDG.E R4, desc[UR20][R4.64] ;  /* 0x0000001404041981 */ /* 0x000f28000c1e1900 */
[----:B------:R-:W4:Y:S04]  /*13e0*/  @P1 LDG.E R23, desc[UR20][R22.64] ;  /* 0x0000001416171981 */ /* 0x000f28000c1e1900 */
[----:B------:R-:W4:Y:S04]  /*13f0*/  @P0 LDG.E R28, desc[UR20][R12.64+0x4] ;  /* 0x000004140c1c0981 */ /* 0x000f28000c1e1900 */
[----:B------:R-:W4:Y:S01]  /*1400*/  @P1 LDG.E R7, desc[UR20][R6.64] ;  /* 0x0000001406071981 */ /* 0x000f22000c1e1900 */
[----:B--2---:R-:W-:-:S04]  /*1410*/  @P0 FADD R24, R25, -R24 ;  /* 0x8000001819180221 */ /* 0x004fc80000000000 */
[----:B0-----:R-:W-:Y:S01]  /*1420*/  @P0 FMUL R9, R24, R24 ;  /* 0x0000001818090220 */ /* 0x001fe20000400000 */
[----:B---3--:R-:W-:-:S03]  /*1430*/  @P0 FADD R26, R26, -R27 ;  /* 0x8000001b1a1a0221 */ /* 0x008fc60000000000 */
[-C--:B----4-:R-:W-:Y:S01]  /*1440*/  @P0 FFMA R9, R9, R29.reuse, R20 ;  /* 0x0000001d09090223 */ /* 0x090fe20000000014 */
[----:B------:R-:W-:Y:S01]  /*1450*/  @P0 FMUL R29, R18, R29 ;  /* 0x0000001d121d0220 */ /* 0x000fe20000400000 */
[----:B------:R-:W-:Y:S01]  /*1460*/  @P0 FMUL R26, R26, R26 ;  /* 0x0000001a1a1a0220 */ /* 0x000fe20000400000 */
[----:B------:R-:W-:Y:S02]  /*1470*/  @P1 FADD R4, R23, -R4 ;  /* 0x8000000417041221 */ /* 0x000fe40000000000 */
[-C--:B------:R-:W-:Y:S01]  /*1480*/  @P0 FMUL R18, R29, R28.reuse ;  /* 0x0000001c1d120220 */ /* 0x080fe20000400000 */
[----:B------:R-:W-:Y:S01]  /*1490*/  @P0 FFMA R20, R26, R28, R9 ;  /* 0x0000001c1a140223 */ /* 0x000fe20000000009 */
[----:B------:R-:W-:Y:S02]  /*14a0*/  @P1 FMUL R5, R4, R4 ;  /* 0x0000000404051220 */ /* 0x000fe40000400000 */
[-C--:B------:R-:W-:Y:S02]  /*14b0*/  @P1 FMUL R18, R18, R7.reuse ;  /* 0x0000000712121220 */ /* 0x080fe40000400000 */
[----:B------:R-:W-:-:S07]  /*14c0*/  @P1 FFMA R20, R5, R7, R20 ;  /* 0x0000000705141223 */ /* 0x000fce0000000014 */
.L_x_10:
[----:B-----5:R-:W-:Y:S02]  /*14d0*/  HFMA2 R5, -RZ, RZ, 0.96630859375, -0.0022525787353515625 ;  /* 0x3bbb989dff057431 */ /* 0x020fe400000001ff */
[----:B------:R-:W-:Y:S01]  /*14e0*/  FMUL R20, R20, -0.5 ;  /* 0xbf00000014147820 */ /* 0x000fe20000400000 */
[----:B------:R-:W-:Y:S01]  /*14f0*/  MOV R7, 0x437c0000 ;  /* 0x437c000000077802 */ /* 0x000fe20000000f00 */
[----:B------:R-:W-:Y:S01]  /*1500*/  FMUL R18, R17, R18 ;  /* 0x0000001211127220 */ /* 0x000fe20000400000 */
[----:B------:R-:W0:Y:S04]  /*1510*/  LDCU UR6, c[0x0][0x3a8] ;  /* 0x00007500ff0677ac */ /* 0x000e280008000800 */
[----:B------:R-:W-:Y:S01]  /*1520*/  FSETP.GEU.AND P0, PT, |R18|, 1.175494350822287508e-38, PT ;  /* 0x008000001200780b */ /* 0x000fe20003f0e200 */
[----:B------:R-:W-:Y:S01]  /*1530*/  UIADD3 UR4, UPT, UPT, UR4, 0x1, URZ ;  /* 0x0000000104047890 */ /* 0x000fe2000fffe0ff */
[----:B------:R-:W-:-:S04]  /*1540*/  FFMA.SAT R4, R20, R5, 0.5 ;  /* 0x3f00000014047423 */ /* 0x000fc80000002005 */
[----:B------:R-:W-:-:S04]  /*1550*/  FFMA.RM R4, R4, R7, 12582913 ;  /* 0x4b40000104047423 */ /* 0x000fc80000004007 */
[C---:B------:R-:W-:Y:S01]  /*1560*/  FADD R5, R4.reuse, -12583039 ;  /* 0xcb40007f04057421 */ /* 0x040fe20000000000 */
[----:B------:R-:W-:Y:S02]  /*1570*/  SHF.L.U32 R4, R4, 0x17, RZ ;  /* 0x0000001704047819 */ /* 0x000fe400000006ff */
[----:B------:R-:W-:Y:S01]  /*1580*/  @!P0 FMUL R18, R18, 16777216 ;  /* 0x4b80000012128820 */ /* 0x000fe20000400000 */
[C---:B------:R-:W-:Y:S01]  /*1590*/  FFMA R5, R20.reuse, 1.4426950216293334961, -R5 ;  /* 0x3fb8aa3b14057823 */ /* 0x040fe20000000805 */
[----:B0-----:R-:W-:Y:S02]  /*15a0*/  UISETP.NE.AND UP0, UPT, UR4, UR6, UPT ;  /* 0x000000060400728c */ /* 0x001fe4000bf05270 */
[----:B------:R-:W0:Y:S01]  /*15b0*/  MUFU.RSQ R7, R18 ;  /* 0x0000001200077308 */ /* 0x000e220000001400 */
[----:B------:R-:W-:-:S07]  /*15c0*/  FFMA R5, R20, 1.925963033500011079e-08, R5 ;  /* 0x32a5706014057823 */ /* 0x000fce0000000005 */
[----:B------:R-:W1:Y:S01]  /*15d0*/  MUFU.EX2 R5, R5 ;  /* 0x0000000500057308 */ /* 0x000e620000000800 */
[----:B0-----:R-:W-:Y:S01]  /*15e0*/  @!P0 FMUL R7, R7, 4096 ;  /* 0x4580000007078820 */ /* 0x001fe20000400000 */
[----:B-1----:R-:W-:-:S04]  /*15f0*/  FMUL R4, R4, R5 ;  /* 0x0000000504047220 */ /* 0x002fc80000400000 */
[----:B------:R-:W-:-:S04]  /*1600*/  FMUL R4, R4, R7 ;  /* 0x0000000704047220 */ /* 0x000fc80000400000 */
[----:B------:R-:W-:Y:S01]  /*1610*/  FFMA R16, R19, R4, R16 ;  /* 0x0000000413107223 */ /* 0x000fe20000000010 */
[----:B------:R-:W-:Y:S06]  /*1620*/  BRA.U UP0, `(.L_x_12) ;  /* 0xfffffff500187547 */ /* 0x000fec000b83ffff */
.L_x_2:
[----:B------:R-:W-:Y:S02]  /*1630*/  FSETP.GEU.AND P0, PT, R16, 1.175494350822287508e-38, PT ;  /* 0x008000001000780b */ /* 0x000fe40003f0e000 */
[----:B------:R-:W-:-:S11]  /*1640*/  MOV R5, 0x3e055027 ;  /* 0x3e05502700057802 */ /* 0x000fd60000000f00 */
[----:B------:R-:W-:-:S05]  /*1650*/  @!P0 FMUL R16, R16, 8388608 ;  /* 0x4b00000010108820 */ /* 0x000fca0000400000 */
[----:B-----5:R-:W-:-:S04]  /*1660*/  IADD3 R2, PT, PT, R16, -0x3f2aaaab, RZ ;  /* 0xc0d5555510027810 */ /* 0x020fc80007ffe0ff */
[----:B------:R-:W-:-:S04]  /*1670*/  LOP3.LUT R3, R2, 0xff800000, RZ, 0xc0, !PT ;  /* 0xff80000002037812 */ /* 0x000fc800078ec0ff */
[-C--:B------:R-:W-:Y:S02]  /*1680*/  IADD3 R2, PT, PT, R16, -R3.reuse, RZ ;  /* 0x8000000310027210 */ /* 0x080fe40007ffe0ff */
[----:B------:R-:W-:-:S03]  /*1690*/  I2FP.F32.S32 R3, R3 ;  /* 0x0000000300037245 */ /* 0x000fc60000201400 */
[----:B------:R-:W-:Y:S01]  /*16a0*/  FADD R4, R2, -1 ;  /* 0xbf80000002047421 */ /* 0x000fe20000000000 */
[----:B------:R-:W-:Y:S02]  /*16b0*/  FSEL R2, RZ, -23, P0 ;  /* 0xc1b80000ff027808 */ /* 0x000fe40000000000 */
[----:B------:R-:W-:Y:S01]  /*16c0*/  ISETP.GT.U32.AND P0, PT, R16, 0x7f7fffff, PT ;  /* 0x7f7fffff1000780c */ /* 0x000fe20003f04070 */
[C---:B------:R-:W-:Y:S02]  /*16d0*/  FFMA R5, R4.reuse, -R5, 0.14084610342979431152 ;  /* 0x3e1039f604057423 */ /* 0x040fe40000000805 */
[----:B------:R-:W-:Y:S01]  /*16e0*/  FFMA R2, R3, 1.1920928955078125e-07, R2 ;  /* 0x3400000003027823 */ /* 0x000fe20000000002 */
[----:B------:R-:W-:Y:S01]  /*16f0*/  MOV R3, 0x7f800000 ;  /* 0x7f80000000037802 */ /* 0x000fe20000000f00 */
[----:B------:R-:W-:-:S04]  /*1700*/  FFMA R5, R4, R5, -0.12148627638816833496 ;  /* 0xbdf8cdcc04057423 */ /* 0x000fc80000000005 */
[----:B------:R-:W-:-:S04]  /*1710*/  FFMA R5, R4, R5, 0.13980610668659210205 ;  /* 0x3e0f295504057423 */ /* 0x000fc80000000005 */
[----:B------:R-:W-:-:S04]  /*1720*/  FFMA R5, R4, R5, -0.16684235632419586182 ;  /* 0xbe2ad8b904057423 */ /* 0x000fc80000000005 */
[----:B------:R-:W-:-:S04]  /*1730*/  FFMA R5, R4, R5, 0.20012299716472625732 ;  /* 0x3e4ced0b04057423 */ /* 0x000fc80000000005 */
[----:B------:R-:W-:-:S04]  /*1740*/  FFMA R5, R4, R5, -0.24999669194221496582 ;  /* 0xbe7fff2204057423 */ /* 0x000fc80000000005 */
[----:B------:R-:W-:-:S04]  /*1750*/  FFMA R5, R4, R5, 0.33333182334899902344 ;  /* 0x3eaaaa7804057423 */ /* 0x000fc80000000005 */
[----:B------:R-:W-:-:S04]  /*1760*/  FFMA R5, R4, R5, -0.5 ;  /* 0xbf00000004057423 */ /* 0x000fc80000000005 */
[----:B------:R-:W-:-:S04]  /*1770*/  FMUL R5, R4, R5 ;  /* 0x0000000504057220 */ /* 0x000fc80000400000 */
[----:B------:R-:W-:-:S04]  /*1780*/  FFMA R5, R4, R5, R4 ;  /* 0x0000000504057223 */ /* 0x000fc80000000004 */
[----:B------:R-:W-:Y:S01]  /*1790*/  FFMA R2, R2, 0.69314718246459960938, R5 ;  /* 0x3f31721802027823 */ /* 0x000fe20000000005 */
[C---:B------:R-:W-:Y:S01]  /*17a0*/  @P0 FFMA R2, R16.reuse, R3, +INF ;  /* 0x7f80000010020423 */ /* 0x040fe20000000003 */
[----:B------:R-:W-:-:S04]  /*17b0*/  FSETP.NEU.AND P0, PT, R16, RZ, PT ;  /* 0x000000ff1000720b */ /* 0x000fc80003f0d000 */
[----:B------:R-:W-:-:S05]  /*17c0*/  FSEL R3, R2, -INF , P0 ;  /* 0xff80000002037808 */ /* 0x000fca0000000000 */
[----:B------:R1:W-:Y:S01]  /*17d0*/  STS [R14], R3 ;  /* 0x000000030e007388 */ /* 0x0003e20000000800 */
[----:B------:R-:W-:Y:S05]  /*17e0*/  BRA `(.L_x_13) ;  /* 0x0000000000047947 */ /* 0x000fea0003800000 */
.L_x_1:
[----:B------:R0:W-:Y:S02]  /*17f0*/  STS [R14], RZ ;  /* 0x000000ff0e007388 */ /* 0x0001e40000000800 */
.L_x_13:
[----:B------:R-:W-:Y:S05]  /*1800*/  BSYNC.RECONVERGENT B0 ;  /* 0x0000000000007941 */ /* 0x000fea0003800200 */
.L_x_0:
[----:B------:R-:W-:Y:S01]  /*1810*/  BAR.SYNC.DEFER_BLOCKING 0x0 ;  /* 0x0000000000007b1d */ /* 0x000fe20000010000 */
[----:B------:R-:W-:Y:S01]  /*1820*/  UISETP.GE.U32.AND UP0, UPT, UR5, 0x2, UPT ;  /* 0x000000020500788c */ /* 0x000fe2000bf06070 */
[----:B------:R-:W-:-:S08]  /*1830*/  ISETP.NE.AND P1, PT, R0, RZ, PT ;  /* 0x000000ff0000720c */ /* 0x000fd00003f25270 */
[----:B------:R-:W-:Y:S05]  /*1840*/  BRA.U !UP0, `(.L_x_14) ;  /* 0x0000000108307547 */ /* 0x000fea000b800000 */
.L_x_15:
[----:B------:R-:W-:Y:S02]  /*1850*/  USHF.R.U32.HI UR4, URZ, 0x1, UR5 ;  /* 0x00000001ff047899 */ /* 0x000fe40008011605 */
[----:B------:R-:W-:-:S04]  /*1860*/  UISETP.GT.U32.AND UP0, UPT, UR5, 0x3, UPT ;  /* 0x000000030500788c */ /* 0x000fc8000bf04070 */
[----:B------:R-:W-:Y:S01]  /*1870*/  ISETP.GE.U32.AND P0, PT, R0, UR4, PT ;  /* 0x0000000400007c0c */ /* 0x000fe2000bf06070 */
[----:B------:R-:W-:Y:S01]  /*1880*/  UMOV UR5, UR4 ;  /* 0x0000000400057c82 */ /* 0x000fe20008000000 */
[----:B-12---:R-:W-:-:S11]  /*1890*/  MOV R3, UR4 ;  /* 0x0000000400037c02 */ /* 0x006fd60008000f00 */
[----:B------:R-:W-:Y:S02]  /*18a0*/  @!P0 LEA R2, R3, R14, 0x2 ;  /* 0x0000000e03028211 */ /* 0x000fe400078e10ff */
[----:B------:R-:W-:Y:S04]  /*18b0*/  @!P0 LDS R3, [R14] ;  /* 0x000000000e038984 */ /* 0x000fe80000000800 */
[----:B------:R-:W1:Y:S02]  /*18c0*/  @!P0 LDS R2, [R2] ;  /* 0x0000000002028984 */ /* 0x000e640000000800 */
[----:B-1----:R-:W-:-:S05]  /*18d0*/  @!P0 FADD R3, R2, R3 ;  /* 0x0000000302038221 */ /* 0x002fca0000000000 */
[----:B------:R2:W-:Y:S01]  /*18e0*/  @!P0 STS [R14], R3 ;  /* 0x000000030e008388 */ /* 0x0005e20000000800 */
[----:B------:R-:W-:Y:S06]  /*18f0*/  BAR.SYNC.DEFER_BLOCKING 0x0 ;  /* 0x0000000000007b1d */ /* 0x000fec0000010000 */
[----:B------:R-:W-:Y:S05]  /*1900*/  BRA.U UP0, `(.L_x_15) ;  /* 0xfffffffd00d07547 */ /* 0x000fea000b83ffff */
.L_x_14:
[----:B------:R-:W-:Y:S05]  /*1910*/  @P1 EXIT ;  /* 0x000000000000194d */ /* 0x000fea0003800000 */
[----:B------:R-:W3:Y:S01]  /*1920*/  S2UR UR5, SR_CgaCtaId ;  /* 0x00000000000579c3 */ /* 0x000ee20000008800 */
[----:B------:R-:W-:-:S07]  /*1930*/  UMOV UR4, 0x400 ;  /* 0x0000040000047882 */ /* 0x000fce0000000000 */
[----:B-12---:R-:W1:Y:S01]  /*1940*/  LDC.64 R2, c[0x0][0x3b0] ;  /* 0x0000ec00ff027b82 */ /* 0x006e620000000a00 */
[----:B---3--:R-:W-:Y:S01]  /*1950*/  ULEA UR4, UR5, UR4, 0x18 ;  /* 0x0000000405047291 */ /* 0x008fe2000f8ec0ff */
[----:B-1----:R-:W-:-:S08]  /*1960*/  IMAD.WIDE.U32 R2, R15, 0x4, R2 ;  /* 0x000000040f027825 */ /* 0x002fd000078e0002 */
[----:B------:R-:W1:Y:S04]  /*1970*/  LDS R5, [UR4] ;  /* 0x00000004ff057984 */ /* 0x000e680008000800 */
[----:B-1----:R-:W-:Y:S01]  /*1980*/  STG.E desc[UR20][R2.64], R5 ;  /* 0x0000000502007986 */ /* 0x002fe2000c101914 */
[----:B------:R-:W-:Y:S05]  /*1990*/  EXIT ;  /* 0x000000000000794d */ /* 0x000fea0003800000 */
.L_x_16:
[----:B------:R-:W-:-:S00]  /*19a0*/  BRA `(.L_x_16) ;  /* 0xfffffffc00fc7947 */ /* 0x000fc0000383ffff */
[----:B------:R-:W-:-:S00]  /*19b0*/  NOP ;  /* 0x0000000000007918 */ /* 0x000fc00000000000 */
        /* <DEDUP_REMOVED lines=12> */
.L_x_17:


//--------------------- .nv.shared._Z16likelihoodKernelPPfS0_S0_S_jjjS_ --------------------------
	.section	.nv.shared._Z16likelihoodKernelPPfS0_S0_S_jjjS_,"aw",@nobits
	.sectionflags	@""
	.align	4
.nv.shared._Z16likelihoodKernelPPfS0_S0_S_jjjS_:
	.zero		3072


//--------------------- .nv.shared.reserved.0     --------------------------
	.section	.nv.shared.reserved.0,"aw",@nobits
	.weak		__nv_reservedSMEM_offset_0_alias
	.size		__nv_reservedSMEM_offset_0_alias, 0, 64
	.other		__nv_reservedSMEM_offset_0_alias,@"STO_CUDA_RESERVED_SHARED STV_DEFAULT"
__nv_reservedSMEM_offset_0_alias:
	.zero		0
	.zero		64


//--------------------- .nv.constant0._Z16likelihoodKernelPPfS0_S0_S_jjjS_ --------------------------
	.section	.nv.constant0._Z16likelihoodKernelPPfS0_S0_S_jjjS_,"a",@progbits
	.sectionflags	@""
	.align	4
.nv.constant0._Z16likelihoodKernelPPfS0_S0_S_jjjS_:
	.zero		952


//--------------------- SYMBOLS --------------------------

	.type		.nv.reservedSmem.offset0,@object
	.size		.nv.reservedSmem.offset0,0x4
	.type		.nv.reservedSmem.cap,@object
	.size		.nv.reservedSmem.cap,0x4
